//
// Generated by NVIDIA NVVM Compiler
//
// Compiler Build ID: CL-36424714
// Cuda compilation tools, release 13.0, V13.0.88
// Based on NVVM 20.0.0
//

.version 9.0
.target sm_100
.address_size 64

	// .globl	_Z21kernel_internalMemcpyPdPKdjj

.visible .entry _Z21kernel_internalMemcpyPdPKdjj(
	.param .u64 .ptr .align 1 _Z21kernel_internalMemcpyPdPKdjj_param_0,
	.param .u64 .ptr .align 1 _Z21kernel_internalMemcpyPdPKdjj_param_1,
	.param .u32 _Z21kernel_internalMemcpyPdPKdjj_param_2,
	.param .u32 _Z21kernel_internalMemcpyPdPKdjj_param_3
)
{
	.reg .pred 	%p<7>;
	.reg .b32 	%r<33>;
	.reg .b64 	%rd<18>;
	.reg .b64 	%fd<6>;

	ld.param.u64 	%rd3, [_Z21kernel_internalMemcpyPdPKdjj_param_0];
	ld.param.u64 	%rd4, [_Z21kernel_internalMemcpyPdPKdjj_param_1];
	ld.param.u32 	%r13, [_Z21kernel_internalMemcpyPdPKdjj_param_2];
	ld.param.u32 	%r14, [_Z21kernel_internalMemcpyPdPKdjj_param_3];
	cvta.to.global.u64 	%rd1, %rd3;
	cvta.to.global.u64 	%rd2, %rd4;
	mov.u32 	%r15, %ntid.x;
	mov.u32 	%r16, %ctaid.x;
	mov.u32 	%r17, %tid.x;
	mad.lo.s32 	%r31, %r15, %r16, %r17;
	mov.u32 	%r18, %nctaid.x;
	mul.lo.s32 	%r2, %r15, %r18;
	mul.lo.s32 	%r3, %r14, %r13;
	setp.ge.s32 	%p1, %r31, %r3;
	@%p1 bra 	$L__BB0_7;
	add.s32 	%r19, %r31, %r2;
	max.s32 	%r20, %r3, %r19;
	setp.lt.s32 	%p2, %r19, %r3;
	selp.u32 	%r21, 1, 0, %p2;
	add.s32 	%r22, %r19, %r21;
	sub.s32 	%r23, %r20, %r22;
	div.u32 	%r24, %r23, %r2;
	add.s32 	%r4, %r24, %r21;
	and.b32  	%r25, %r4, 3;
	setp.eq.s32 	%p3, %r25, 3;
	@%p3 bra 	$L__BB0_4;
	add.s32 	%r26, %r4, 1;
	and.b32  	%r27, %r26, 3;
	neg.s32 	%r29, %r27;
$L__BB0_3:
	.pragma "nounroll";
	mul.wide.s32 	%rd5, %r31, 8;
	add.s64 	%rd6, %rd1, %rd5;
	add.s64 	%rd7, %rd2, %rd5;
	ld.global.f64 	%fd1, [%rd7];
	st.global.f64 	[%rd6], %fd1;
	add.s32 	%r31, %r31, %r2;
	add.s32 	%r29, %r29, 1;
	setp.ne.s32 	%p4, %r29, 0;
	@%p4 bra 	$L__BB0_3;
$L__BB0_4:
	setp.lt.u32 	%p5, %r4, 3;
	@%p5 bra 	$L__BB0_7;
	mul.wide.s32 	%rd11, %r2, 8;
	shl.b32 	%r28, %r2, 2;
$L__BB0_6:
	mul.wide.s32 	%rd8, %r31, 8;
	add.s64 	%rd9, %rd2, %rd8;
	ld.global.f64 	%fd2, [%rd9];
	add.s64 	%rd10, %rd1, %rd8;
	st.global.f64 	[%rd10], %fd2;
	add.s64 	%rd12, %rd9, %rd11;
	ld.global.f64 	%fd3, [%rd12];
	add.s64 	%rd13, %rd10, %rd11;
	st.global.f64 	[%rd13], %fd3;
	add.s64 	%rd14, %rd12, %rd11;
	ld.global.f64 	%fd4, [%rd14];
	add.s64 	%rd15, %rd13, %rd11;
	st.global.f64 	[%rd15], %fd4;
	add.s64 	%rd16, %rd14, %rd11;
	ld.global.f64 	%fd5, [%rd16];
	add.s64 	%rd17, %rd15, %rd11;
	st.global.f64 	[%rd17], %fd5;
	add.s32 	%r31, %r28, %r31;
	setp.lt.s32 	%p6, %r31, %r3;
	@%p6 bra 	$L__BB0_6;
$L__BB0_7:
	ret;

}
	// .globl	_Z15kernel_convolvePKdS0_Pdjj
.visible .entry _Z15kernel_convolvePKdS0_Pdjj(
	.param .u64 .ptr .align 1 _Z15kernel_convolvePKdS0_Pdjj_param_0,
	.param .u64 .ptr .align 1 _Z15kernel_convolvePKdS0_Pdjj_param_1,
	.param .u64 .ptr .align 1 _Z15kernel_convolvePKdS0_Pdjj_param_2,
	.param .u32 _Z15kernel_convolvePKdS0_Pdjj_param_3,
	.param .u32 _Z15kernel_convolvePKdS0_Pdjj_param_4
)
{
	.reg .pred 	%p<7>;
	.reg .b32 	%r<33>;
	.reg .b64 	%rd<17>;
	.reg .b64 	%fd<7>;

	ld.param.u64 	%rd5, [_Z15kernel_convolvePKdS0_Pdjj_param_0];
	ld.param.u64 	%rd6, [_Z15kernel_convolvePKdS0_Pdjj_param_1];
	ld.param.u64 	%rd7, [_Z15kernel_convolvePKdS0_Pdjj_param_2];
	ld.param.u32 	%r16, [_Z15kernel_convolvePKdS0_Pdjj_param_3];
	ld.param.u32 	%r17, [_Z15kernel_convolvePKdS0_Pdjj_param_4];
	cvta.to.global.u64 	%rd1, %rd7;
	mov.u32 	%r18, %ntid.x;
	mov.u32 	%r19, %ctaid.x;
	mov.u32 	%r20, %tid.x;
	mad.lo.s32 	%r30, %r18, %r19, %r20;
	mov.u32 	%r21, %nctaid.x;
	mul.lo.s32 	%r2, %r18, %r21;
	mul.lo.s32 	%r3, %r16, 3;
	mul.lo.s32 	%r4, %r3, %r17;
	setp.ge.s32 	%p1, %r30, %r4;
	@%p1 bra 	$L__BB1_9;
	setp.eq.s32 	%p2, %r17, 0;
	@%p2 bra 	$L__BB1_2;
	bra.uni 	$L__BB1_3;
$L__BB1_2:
	mul.wide.s32 	%rd14, %r30, 8;
	add.s64 	%rd15, %rd1, %rd14;
	mov.b64 	%rd16, 0;
	st.global.u64 	[%rd15], %rd16;
	add.s32 	%r30, %r30, %r2;
	setp.lt.s32 	%p6, %r30, %r4;
	@%p6 bra 	$L__BB1_2;
	bra.uni 	$L__BB1_9;
$L__BB1_3:
	mul.wide.s32 	%rd8, %r30, 8;
	add.s64 	%rd2, %rd1, %rd8;
	mov.b64 	%rd9, 0;
	st.global.u64 	[%rd2], %rd9;
	div.u32 	%r8, %r30, %r16;
	mov.b32 	%r31, 0;
$L__BB1_4:
	setp.ge.u32 	%p3, %r8, %r3;
	@%p3 bra 	$L__BB1_7;
	rem.u32 	%r23, %r30, %r3;
	mul.hi.s32 	%r24, %r8, 1431655766;
	shr.u32 	%r25, %r24, 31;
	add.s32 	%r26, %r24, %r25;
	mul.lo.s32 	%r27, %r26, 3;
	sub.s32 	%r32, %r8, %r27;
	mad.lo.s32 	%r11, %r3, %r23, %r8;
	cvta.to.global.u64 	%rd3, %rd5;
	cvta.to.global.u64 	%rd4, %rd6;
	mov.f64 	%fd6, 0d0000000000000000;
$L__BB1_6:
	mul.wide.u32 	%rd10, %r32, 8;
	add.s64 	%rd11, %rd3, %rd10;
	ld.global.f64 	%fd4, [%rd11];
	sub.s32 	%r28, %r11, %r32;
	mul.wide.u32 	%rd12, %r28, 8;
	add.s64 	%rd13, %rd4, %rd12;
	ld.global.f64 	%fd5, [%rd13];
	fma.rn.f64 	%fd6, %fd4, %fd5, %fd6;
	st.global.f64 	[%rd2], %fd6;
	add.s32 	%r32, %r32, 3;
	bra.uni 	$L__BB1_6;
$L__BB1_7:
	add.s32 	%r31, %r31, 1;
	setp.ne.s32 	%p4, %r31, %r17;
	@%p4 bra 	$L__BB1_4;
	add.s32 	%r30, %r30, %r2;
	setp.lt.s32 	%p5, %r30, %r4;
	@%p5 bra 	$L__BB1_3;
$L__BB1_9:
	ret;

}
	// .globl	_Z26kernel_elementWiseDivisionPKdS0_Pdjj
.visible .entry _Z26kernel_elementWiseDivisionPKdS0_Pdjj(
	.param .u64 .ptr .align 1 _Z26kernel_elementWiseDivisionPKdS0_Pdjj_param_0,
	.param .u64 .ptr .align 1 _Z26kernel_elementWiseDivisionPKdS0_Pdjj_param_1,
	.param .u64 .ptr .align 1 _Z26kernel_elementWiseDivisionPKdS0_Pdjj_param_2,
	.param .u32 _Z26kernel_elementWiseDivisionPKdS0_Pdjj_param_3,
	.param .u32 _Z26kernel_elementWiseDivisionPKdS0_Pdjj_param_4
)
{
	.reg .pred 	%p<4>;
	.reg .b32 	%r<14>;
	.reg .b64 	%rd<13>;
	.reg .b64 	%fd<7>;

	ld.param.u64 	%rd4, [_Z26kernel_elementWiseDivisionPKdS0_Pdjj_param_0];
	ld.param.u64 	%rd5, [_Z26kernel_elementWiseDivisionPKdS0_Pdjj_param_1];
	ld.param.u64 	%rd6, [_Z26kernel_elementWiseDivisionPKdS0_Pdjj_param_2];
	ld.param.u32 	%r7, [_Z26kernel_elementWiseDivisionPKdS0_Pdjj_param_3];
	ld.param.u32 	%r8, [_Z26kernel_elementWiseDivisionPKdS0_Pdjj_param_4];
	mov.u32 	%r1, %ntid.x;
	mov.u32 	%r9, %ctaid.x;
	mov.u32 	%r10, %tid.x;
	mad.lo.s32 	%r13, %r1, %r9, %r10;
	mul.lo.s32 	%r11, %r7, %r8;
	mul.lo.s32 	%r3, %r11, 3;
	setp.ge.s32 	%p1, %r13, %r3;
	@%p1 bra 	$L__BB2_5;
	mov.u32 	%r12, %nctaid.x;
	mul.lo.s32 	%r4, %r1, %r12;
	cvta.to.global.u64 	%rd1, %rd5;
	cvta.to.global.u64 	%rd2, %rd4;
	cvta.to.global.u64 	%rd3, %rd6;
$L__BB2_2:
	mul.wide.s32 	%rd7, %r13, 8;
	add.s64 	%rd8, %rd1, %rd7;
	ld.global.f64 	%fd1, [%rd8];
	setp.eq.f64 	%p2, %fd1, 0d0000000000000000;
	mov.f64 	%fd6, 0d41CDCD64FF800000;
	@%p2 bra 	$L__BB2_4;
	add.s64 	%rd10, %rd2, %rd7;
	ld.global.f64 	%fd5, [%rd10];
	div.rn.f64 	%fd6, %fd5, %fd1;
$L__BB2_4:
	add.s64 	%rd12, %rd3, %rd7;
	st.global.f64 	[%rd12], %fd6;
	add.s32 	%r13, %r13, %r4;
	setp.lt.s32 	%p3, %r13, %r3;
	@%p3 bra 	$L__BB2_2;
$L__BB2_5:
	ret;

}
	// .globl	_Z32kernel_elementWiseMultiplicationPKdS0_Pdjj
.visible .entry _Z32kernel_elementWiseMultiplicationPKdS0_Pdjj(
	.param .u64 .ptr .align 1 _Z32kernel_elementWiseMultiplicationPKdS0_Pdjj_param_0,
	.param .u64 .ptr .align 1 _Z32kernel_elementWiseMultiplicationPKdS0_Pdjj_param_1,
	.param .u64 .ptr .align 1 _Z32kernel_elementWiseMultiplicationPKdS0_Pdjj_param_2,
	.param .u32 _Z32kernel_elementWiseMultiplicationPKdS0_Pdjj_param_3,
	.param .u32 _Z32kernel_elementWiseMultiplicationPKdS0_Pdjj_param_4
)
{
	.reg .pred 	%p<7>;
	.reg .b32 	%r<34>;
	.reg .b64 	%rd<25>;
	.reg .b64 	%fd<16>;

	ld.param.u64 	%rd4, [_Z32kernel_elementWiseMultiplicationPKdS0_Pdjj_param_0];
	ld.param.u64 	%rd5, [_Z32kernel_elementWiseMultiplicationPKdS0_Pdjj_param_1];
	ld.param.u64 	%rd6, [_Z32kernel_elementWiseMultiplicationPKdS0_Pdjj_param_2];
	ld.param.u32 	%r13, [_Z32kernel_elementWiseMultiplicationPKdS0_Pdjj_param_3];
	ld.param.u32 	%r14, [_Z32kernel_elementWiseMultiplicationPKdS0_Pdjj_param_4];
	cvta.to.global.u64 	%rd1, %rd6;
	cvta.to.global.u64 	%rd2, %rd5;
	cvta.to.global.u64 	%rd3, %rd4;
	mov.u32 	%r15, %ntid.x;
	mov.u32 	%r16, %ctaid.x;
	mov.u32 	%r17, %tid.x;
	mad.lo.s32 	%r32, %r15, %r16, %r17;
	mov.u32 	%r18, %nctaid.x;
	mul.lo.s32 	%r2, %r15, %r18;
	mul.lo.s32 	%r19, %r13, %r14;
	mul.lo.s32 	%r3, %r19, 3;
	setp.ge.s32 	%p1, %r32, %r3;
	@%p1 bra 	$L__BB3_7;
	add.s32 	%r20, %r32, %r2;
	max.s32 	%r21, %r3, %r20;
	setp.lt.s32 	%p2, %r20, %r3;
	selp.u32 	%r22, 1, 0, %p2;
	add.s32 	%r23, %r20, %r22;
	sub.s32 	%r24, %r21, %r23;
	div.u32 	%r25, %r24, %r2;
	add.s32 	%r4, %r25, %r22;
	and.b32  	%r26, %r4, 3;
	setp.eq.s32 	%p3, %r26, 3;
	@%p3 bra 	$L__BB3_4;
	add.s32 	%r27, %r4, 1;
	and.b32  	%r28, %r27, 3;
	neg.s32 	%r30, %r28;
$L__BB3_3:
	.pragma "nounroll";
	mul.wide.s32 	%rd7, %r32, 8;
	add.s64 	%rd8, %rd1, %rd7;
	add.s64 	%rd9, %rd2, %rd7;
	add.s64 	%rd10, %rd3, %rd7;
	ld.global.f64 	%fd1, [%rd10];
	ld.global.f64 	%fd2, [%rd9];
	mul.f64 	%fd3, %fd1, %fd2;
	st.global.f64 	[%rd8], %fd3;
	add.s32 	%r32, %r32, %r2;
	add.s32 	%r30, %r30, 1;
	setp.ne.s32 	%p4, %r30, 0;
	@%p4 bra 	$L__BB3_3;
$L__BB3_4:
	setp.lt.u32 	%p5, %r4, 3;
	@%p5 bra 	$L__BB3_7;
	mul.wide.s32 	%rd15, %r2, 8;
	shl.b32 	%r29, %r2, 2;
$L__BB3_6:
	mul.wide.s32 	%rd11, %r32, 8;
	add.s64 	%rd12, %rd3, %rd11;
	ld.global.f64 	%fd4, [%rd12];
	add.s64 	%rd13, %rd2, %rd11;
	ld.global.f64 	%fd5, [%rd13];
	mul.f64 	%fd6, %fd4, %fd5;
	add.s64 	%rd14, %rd1, %rd11;
	st.global.f64 	[%rd14], %fd6;
	add.s64 	%rd16, %rd12, %rd15;
	ld.global.f64 	%fd7, [%rd16];
	add.s64 	%rd17, %rd13, %rd15;
	ld.global.f64 	%fd8, [%rd17];
	mul.f64 	%fd9, %fd7, %fd8;
	add.s64 	%rd18, %rd14, %rd15;
	st.global.f64 	[%rd18], %fd9;
	add.s64 	%rd19, %rd16, %rd15;
	ld.global.f64 	%fd10, [%rd19];
	add.s64 	%rd20, %rd17, %rd15;
	ld.global.f64 	%fd11, [%rd20];
	mul.f64 	%fd12, %fd10, %fd11;
	add.s64 	%rd21, %rd18, %rd15;
	st.global.f64 	[%rd21], %fd12;
	add.s64 	%rd22, %rd19, %rd15;
	ld.global.f64 	%fd13, [%rd22];
	add.s64 	%rd23, %rd20, %rd15;
	ld.global.f64 	%fd14, [%rd23];
	mul.f64 	%fd15, %fd13, %fd14;
	add.s64 	%rd24, %rd21, %rd15;
	st.global.f64 	[%rd24], %fd15;
	add.s32 	%r32, %r29, %r32;
	setp.lt.s32 	%p6, %r32, %r3;
	@%p6 bra 	$L__BB3_6;
$L__BB3_7:
	ret;

}


// ===== COMPILED SASS (sm_100) =====

	.target	sm_100

	.elftype	@"ET_EXEC"


//--------------------- .note.nv.tkinfo           --------------------------
	.section	.note.nv.tkinfo,"",@"SHT_NOTE"
	.sectionflags	@"SHF_NOTE_NV_TKINFO"
	.tkinfo
        /*0018*/ 	.word	0x00000002
        /*0030*/ 	.string	""
        /*0030*/ 	.string	"ptxas"
        /*0030*/ 	.string	"Cuda compilation tools, release 13.0, V13.0.88"
        /*0030*/ 	.string	"Build cuda_13.0.r13.0/compiler.36424714_0"
        /*0030*/ 	.string	"-arch sm_100 -m 64 "



//--------------------- .note.nv.cuinfo           --------------------------
	.section	.note.nv.cuinfo,"",@"SHT_NOTE"
	.sectionflags	@"SHF_NOTE_NV_CUINFO"
        /*0018*/ 	.short	0x0002
        /*001a*/ 	.short	0x0064
        /*001c*/ 	.short	0x0082
	.zero		2


//--------------------- .nv.info                  --------------------------
	.section	.nv.info,"",@"SHT_CUDA_INFO"
	.align	4


	//----- nvinfo : EIATTR_REGCOUNT
	.align		4
        /*0000*/ 	.byte	0x04, 0x2f
        /*0002*/ 	.short	(.L_1 - .L_0)
	.align		4
.L_0:
        /*0004*/ 	.word	index@(_Z21kernel_internalMemcpyPdPKdjj)
        /*0008*/ 	.word	0x0000001e


	//----- nvinfo : EIATTR_FRAME_SIZE
	.align		4
.L_1:
        /*000c*/ 	.byte	0x04, 0x11
        /*000e*/ 	.short	(.L_3 - .L_2)
	.align		4
.L_2:
        /*0010*/ 	.word	index@(_Z21kernel_internalMemcpyPdPKdjj)
        /*0014*/ 	.word	0x00000000


	//----- nvinfo : EIATTR_REGCOUNT
	.align		4
.L_3:
        /*0018*/ 	.byte	0x04, 0x2f
        /*001a*/ 	.short	(.L_5 - .L_4)
	.align		4
.L_4:
        /*001c*/ 	.word	index@(_Z15kernel_convolvePKdS0_Pdjj)
        /*0020*/ 	.word	0x00000012


	//----- nvinfo : EIATTR_FRAME_SIZE
	.align		4
.L_5:
        /*0024*/ 	.byte	0x04, 0x11
        /*0026*/ 	.short	(.L_7 - .L_6)
	.align		4
.L_6:
        /*0028*/ 	.word	index@(_Z15kernel_convolvePKdS0_Pdjj)
        /*002c*/ 	.word	0x00000000


	//----- nvinfo : EIATTR_REGCOUNT
	.align		4
.L_7:
        /*0030*/ 	.byte	0x04, 0x2f
        /*0032*/ 	.short	(.L_9 - .L_8)
	.align		4
.L_8:
        /*0034*/ 	.word	index@(_Z26kernel_elementWiseDivisionPKdS0_Pdjj)
        /*0038*/ 	.word	0x0000001e


	//----- nvinfo : EIATTR_FRAME_SIZE
	.align		4
.L_9:
        /*003c*/ 	.byte	0x04, 0x11
        /*003e*/ 	.short	(.L_11 - .L_10)
	.align		4
.L_10:
        /*0040*/ 	.word	index@($__internal_0_$__cuda_sm20_div_rn_f64_full)
        /*0044*/ 	.word	0x00000000


	//----- nvinfo : EIATTR_FRAME_SIZE
	.align		4
.L_11:
        /*0048*/ 	.byte	0x04, 0x11
        /*004a*/ 	.short	(.L_13 - .L_12)
	.align		4
.L_12:
        /*004c*/ 	.word	index@(_Z26kernel_elementWiseDivisionPKdS0_Pdjj)
        /*0050*/ 	.word	0x00000000


	//----- nvinfo : EIATTR_REGCOUNT
	.align		4
.L_13:
        /*0054*/ 	.byte	0x04, 0x2f
        /*0056*/ 	.short	(.L_15 - .L_14)
	.align		4
.L_14:
        /*0058*/ 	.word	index@(_Z32kernel_elementWiseMultiplicationPKdS0_Pdjj)
        /*005c*/ 	.word	0x0000001a


	//----- nvinfo : EIATTR_FRAME_SIZE
	.align		4
.L_15:
        /*0060*/ 	.byte	0x04, 0x11
        /*0062*/ 	.short	(.L_17 - .L_16)
	.align		4
.L_16:
        /*0064*/ 	.word	index@(_Z32kernel_elementWiseMultiplicationPKdS0_Pdjj)
        /*0068*/ 	.word	0x00000000


	//----- nvinfo : EIATTR_MIN_STACK_SIZE
	.align		4
.L_17:
        /*006c*/ 	.byte	0x04, 0x12
        /*006e*/ 	.short	(.L_19 - .L_18)
	.align		4
.L_18:
        /*0070*/ 	.word	index@(_Z32kernel_elementWiseMultiplicationPKdS0_Pdjj)
        /*0074*/ 	.word	0x00000000


	//----- nvinfo : EIATTR_MIN_STACK_SIZE
	.align		4
.L_19:
        /*0078*/ 	.byte	0x04, 0x12
        /*007a*/ 	.short	(.L_21 - .L_20)
	.align		4
.L_20:
        /*007c*/ 	.word	index@(_Z26kernel_elementWiseDivisionPKdS0_Pdjj)
        /*0080*/ 	.word	0x00000000


	//----- nvinfo : EIATTR_MIN_STACK_SIZE
	.align		4
.L_21:
        /*0084*/ 	.byte	0x04, 0x12
        /*0086*/ 	.short	(.L_23 - .L_22)
	.align		4
.L_22:
        /*0088*/ 	.word	index@(_Z15kernel_convolvePKdS0_Pdjj)
        /*008c*/ 	.word	0x00000000


	//----- nvinfo : EIATTR_MIN_STACK_SIZE
	.align		4
.L_23:
        /*0090*/ 	.byte	0x04, 0x12
        /*0092*/ 	.short	(.L_25 - .L_24)
	.align		4
.L_24:
        /*0094*/ 	.word	index@(_Z21kernel_internalMemcpyPdPKdjj)
        /*0098*/ 	.word	0x00000000
.L_25:


//--------------------- .nv.compat                --------------------------
	.section	.nv.compat,"",@"SHT_CUDA_COMPAT_INFO"
	.align	4
        /*0000*/ 	.byte	0x02, 0x09, 0x00, 0x00, 0x02, 0x02, 0x01, 0x00, 0x02, 0x05, 0x05, 0x00, 0x03, 0x07, 0x01, 0x01
        /*0010*/ 	.byte	0x02, 0x03, 0x00, 0x00, 0x02, 0x06, 0x01, 0x00, 0x04, 0x0b, 0x08, 0x00, 0x01, 0x00, 0x00, 0x00
        /*0020*/ 	.byte	0x00, 0x00, 0x00, 0x00


//--------------------- .nv.info._Z32kernel_elementWiseMultiplicationPKdS0_Pdjj --------------------------
	.section	.nv.info._Z32kernel_elementWiseMultiplicationPKdS0_Pdjj,"",@"SHT_CUDA_INFO"
	.sectionflags	@""
	.align	4


	//----- nvinfo : EIATTR_CUDA_API_VERSION
	.align		4
        /*0000*/ 	.byte	0x04, 0x37
        /*0002*/ 	.short	(.L_27 - .L_26)
.L_26:
        /*0004*/ 	.word	0x00000082


	//----- nvinfo : EIATTR_KPARAM_INFO
	.align		4
.L_27:
        /*0008*/ 	.byte	0x04, 0x17
        /*000a*/ 	.short	(.L_29 - .L_28)
.L_28:
        /*000c*/ 	.word	0x00000000
        /*0010*/ 	.short	0x0004
        /*0012*/ 	.short	0x001c
        /*0014*/ 	.byte	0x00, 0xf0, 0x11, 0x00


	//----- nvinfo : EIATTR_KPARAM_INFO
	.align		4
.L_29:
        /*0018*/ 	.byte	0x04, 0x17
        /*001a*/ 	.short	(.L_31 - .L_30)
.L_30:
        /*001c*/ 	.word	0x00000000
        /*0020*/ 	.short	0x0003
        /*0022*/ 	.short	0x0018
        /*0024*/ 	.byte	0x00, 0xf0, 0x11, 0x00


	//----- nvinfo : EIATTR_KPARAM_INFO
	.align		4
.L_31:
        /*0028*/ 	.byte	0x04, 0x17
        /*002a*/ 	.short	(.L_33 - .L_32)
.L_32:
        /*002c*/ 	.word	0x00000000
        /*0030*/ 	.short	0x0002
        /*0032*/ 	.short	0x0010
        /*0034*/ 	.byte	0x00, 0xf5, 0x21, 0x00


	//----- nvinfo : EIATTR_KPARAM_INFO
	.align		4
.L_33:
        /*0038*/ 	.byte	0x04, 0x17
        /*003a*/ 	.short	(.L_35 - .L_34)
.L_34:
        /*003c*/ 	.word	0x00000000
        /*0040*/ 	.short	0x0001
        /*0042*/ 	.short	0x0008
        /*0044*/ 	.byte	0x00, 0xf5, 0x21, 0x00


	//----- nvinfo : EIATTR_KPARAM_INFO
	.align		4
.L_35:
        /*0048*/ 	.byte	0x04, 0x17
        /*004a*/ 	.short	(.L_37 - .L_36)
.L_36:
        /*004c*/ 	.word	0x00000000
        /*0050*/ 	.short	0x0000
        /*0052*/ 	.short	0x0000
        /*0054*/ 	.byte	0x00, 0xf5, 0x21, 0x00


	//----- nvinfo : EIATTR_SPARSE_MMA_MASK
	.align		4
.L_37:
        /*0058*/ 	.byte	0x03, 0x50
        /*005a*/ 	.short	0x0000


	//----- nvinfo : EIATTR_MAXREG_COUNT
	.align		4
        /*005c*/ 	.byte	0x03, 0x1b
        /*005e*/ 	.short	0x00ff


	//----- nvinfo : EIATTR_MERCURY_ISA_VERSION
	.align		4
        /*0060*/ 	.byte	0x03, 0x5f
        /*0062*/ 	.short	0x0101


	//----- nvinfo : EIATTR_VRC_CTA_INIT_COUNT
	.align		4
        /*0064*/ 	.byte	0x02, 0x4a
	.zero		1
	.zero		1


	//----- nvinfo : EIATTR_EXIT_INSTR_OFFSETS
	.align		4
        /*0068*/ 	.byte	0x04, 0x1c
        /*006a*/ 	.short	(.L_39 - .L_38)


	//   ....[0]....
.L_38:
        /*006c*/ 	.word	0x000000b0


	//   ....[1]....
        /*0070*/ 	.word	0x000003c0


	//   ....[2]....
        /*0074*/ 	.word	0x000005f0


	//----- nvinfo : EIATTR_CRS_STACK_SIZE
	.align		4
.L_39:
        /*0078*/ 	.byte	0x04, 0x1e
        /*007a*/ 	.short	(.L_41 - .L_40)
.L_40:
        /*007c*/ 	.word	0x00000000


	//----- nvinfo : EIATTR_CBANK_PARAM_SIZE
	.align		4
.L_41:
        /*0080*/ 	.byte	0x03, 0x19
        /*0082*/ 	.short	0x0020


	//----- nvinfo : EIATTR_PARAM_CBANK
	.align		4
        /*0084*/ 	.byte	0x04, 0x0a
        /*0086*/ 	.short	(.L_43 - .L_42)
	.align		4
.L_42:
        /*0088*/ 	.word	index@(.nv.constant0._Z32kernel_elementWiseMultiplicationPKdS0_Pdjj)
        /*008c*/ 	.short	0x0380
        /*008e*/ 	.short	0x0020


	//----- nvinfo : EIATTR_SW_WAR
	.align		4
.L_43:
        /*0090*/ 	.byte	0x04, 0x36
        /*0092*/ 	.short	(.L_45 - .L_44)
.L_44:
        /*0094*/ 	.word	0x00000008
.L_45:


//--------------------- .nv.info._Z26kernel_elementWiseDivisionPKdS0_Pdjj --------------------------
	.section	.nv.info._Z26kernel_elementWiseDivisionPKdS0_Pdjj,"",@"SHT_CUDA_INFO"
	.sectionflags	@""
	.align	4


	//----- nvinfo : EIATTR_CUDA_API_VERSION
	.align		4
        /*0000*/ 	.byte	0x04, 0x37
        /*0002*/ 	.short	(.L_47 - .L_46)
.L_46:
        /*0004*/ 	.word	0x00000082


	//----- nvinfo : EIATTR_KPARAM_INFO
	.align		4
.L_47:
        /*0008*/ 	.byte	0x04, 0x17
        /*000a*/ 	.short	(.L_49 - .L_48)
.L_48:
        /*000c*/ 	.word	0x00000000
        /*0010*/ 	.short	0x0004
        /*0012*/ 	.short	0x001c
        /*0014*/ 	.byte	0x00, 0xf0, 0x11, 0x00


	//----- nvinfo : EIATTR_KPARAM_INFO
	.align		4
.L_49:
        /*0018*/ 	.byte	0x04, 0x17
        /*001a*/ 	.short	(.L_51 - .L_50)
.L_50:
        /*001c*/ 	.word	0x00000000
        /*0020*/ 	.short	0x0003
        /*0022*/ 	.short	0x0018
        /*0024*/ 	.byte	0x00, 0xf0, 0x11, 0x00


	//----- nvinfo : EIATTR_KPARAM_INFO
	.align		4
.L_51:
        /*0028*/ 	.byte	0x04, 0x17
        /*002a*/ 	.short	(.L_53 - .L_52)
.L_52:
        /*002c*/ 	.word	0x00000000
        /*0030*/ 	.short	0x0002
        /*0032*/ 	.short	0x0010
        /*0034*/ 	.byte	0x00, 0xf5, 0x21, 0x00


	//----- nvinfo : EIATTR_KPARAM_INFO
	.align		4
.L_53:
        /*0038*/ 	.byte	0x04, 0x17
        /*003a*/ 	.short	(.L_55 - .L_54)
.L_54:
        /*003c*/ 	.word	0x00000000
        /*0040*/ 	.short	0x0001
        /*0042*/ 	.short	0x0008
        /*0044*/ 	.byte	0x00, 0xf5, 0x21, 0x00


	//----- nvinfo : EIATTR_KPARAM_INFO
	.align		4
.L_55:
        /*0048*/ 	.byte	0x04, 0x17
        /*004a*/ 	.short	(.L_57 - .L_56)
.L_56:
        /*004c*/ 	.word	0x00000000
        /*0050*/ 	.short	0x0000
        /*0052*/ 	.short	0x0000
        /*0054*/ 	.byte	0x00, 0xf5, 0x21, 0x00


	//----- nvinfo : EIATTR_SPARSE_MMA_MASK
	.align		4
.L_57:
        /*0058*/ 	.byte	0x03, 0x50
        /*005a*/ 	.short	0x0000


	//----- nvinfo : EIATTR_MAXREG_COUNT
	.align		4
        /*005c*/ 	.byte	0x03, 0x1b
        /*005e*/ 	.short	0x00ff


	//----- nvinfo : EIATTR_MERCURY_ISA_VERSION
	.align		4
        /*0060*/ 	.byte	0x03, 0x5f
        /*0062*/ 	.short	0x0101


	//----- nvinfo : EIATTR_VRC_CTA_INIT_COUNT
	.align		4
        /*0064*/ 	.byte	0x02, 0x4a
	.zero		1
	.zero		1


	//----- nvinfo : EIATTR_EXIT_INSTR_OFFSETS
	.align		4
        /*0068*/ 	.byte	0x04, 0x1c
        /*006a*/ 	.short	(.L_59 - .L_58)


	//   ....[0]....
.L_58:
        /*006c*/ 	.word	0x00000090


	//   ....[1]....
        /*0070*/ 	.word	0x00000340


	//----- nvinfo : EIATTR_CRS_STACK_SIZE
	.align		4
.L_59:
        /*0074*/ 	.byte	0x04, 0x1e
        /*0076*/ 	.short	(.L_61 - .L_60)
.L_60:
        /*0078*/ 	.word	0x00000000


	//----- nvinfo : EIATTR_CBANK_PARAM_SIZE
	.align		4
.L_61:
        /*007c*/ 	.byte	0x03, 0x19
        /*007e*/ 	.short	0x0020


	//----- nvinfo : EIATTR_PARAM_CBANK
	.align		4
        /*0080*/ 	.byte	0x04, 0x0a
        /*0082*/ 	.short	(.L_63 - .L_62)
	.align		4
.L_62:
        /*0084*/ 	.word	index@(.nv.constant0._Z26kernel_elementWiseDivisionPKdS0_Pdjj)
        /*0088*/ 	.short	0x0380
        /*008a*/ 	.short	0x0020


	//----- nvinfo : EIATTR_SW_WAR
	.align		4
.L_63:
        /*008c*/ 	.byte	0x04, 0x36
        /*008e*/ 	.short	(.L_65 - .L_64)
.L_64:
        /*0090*/ 	.word	0x00000008
.L_65:


//--------------------- .nv.info._Z15kernel_convolvePKdS0_Pdjj --------------------------
	.section	.nv.info._Z15kernel_convolvePKdS0_Pdjj,"",@"SHT_CUDA_INFO"
	.sectionflags	@""
	.align	4


	//----- nvinfo : EIATTR_CUDA_API_VERSION
	.align		4
        /*0000*/ 	.byte	0x04, 0x37
        /*0002*/ 	.short	(.L_67 - .L_66)
.L_66:
        /*0004*/ 	.word	0x00000082


	//----- nvinfo : EIATTR_KPARAM_INFO
	.align		4
.L_67:
        /*0008*/ 	.byte	0x04, 0x17
        /*000a*/ 	.short	(.L_69 - .L_68)
.L_68:
        /*000c*/ 	.word	0x00000000
        /*0010*/ 	.short	0x0004
        /*0012*/ 	.short	0x001c
        /*0014*/ 	.byte	0x00, 0xf0, 0x11, 0x00


	//----- nvinfo : EIATTR_KPARAM_INFO
	.align		4
.L_69:
        /*0018*/ 	.byte	0x04, 0x17
        /*001a*/ 	.short	(.L_71 - .L_70)
.L_70:
        /*001c*/ 	.word	0x00000000
        /*0020*/ 	.short	0x0003
        /*0022*/ 	.short	0x0018
        /*0024*/ 	.byte	0x00, 0xf0, 0x11, 0x00


	//----- nvinfo : EIATTR_KPARAM_INFO
	.align		4
.L_71:
        /*0028*/ 	.byte	0x04, 0x17
        /*002a*/ 	.short	(.L_73 - .L_72)
.L_72:
        /*002c*/ 	.word	0x00000000
        /*0030*/ 	.short	0x0002
        /*0032*/ 	.short	0x0010
        /*0034*/ 	.byte	0x00, 0xf5, 0x21, 0x00


	//----- nvinfo : EIATTR_KPARAM_INFO
	.align		4
.L_73:
        /*0038*/ 	.byte	0x04, 0x17
        /*003a*/ 	.short	(.L_75 - .L_74)
.L_74:
        /*003c*/ 	.word	0x00000000
        /*0040*/ 	.short	0x0001
        /*0042*/ 	.short	0x0008
        /*0044*/ 	.byte	0x00, 0xf5, 0x21, 0x00


	//----- nvinfo : EIATTR_KPARAM_INFO
	.align		4
.L_75:
        /*0048*/ 	.byte	0x04, 0x17
        /*004a*/ 	.short	(.L_77 - .L_76)
.L_76:
        /*004c*/ 	.word	0x00000000
        /*0050*/ 	.short	0x0000
        /*0052*/ 	.short	0x0000
        /*0054*/ 	.byte	0x00, 0xf5, 0x21, 0x00


	//----- nvinfo : EIATTR_SPARSE_MMA_MASK
	.align		4
.L_77:
        /*0058*/ 	.byte	0x03, 0x50
        /*005a*/ 	.short	0x0000


	//----- nvinfo : EIATTR_MAXREG_COUNT
	.align		4
        /*005c*/ 	.byte	0x03, 0x1b
        /*005e*/ 	.short	0x00ff


	//----- nvinfo : EIATTR_MERCURY_ISA_VERSION
	.align		4
        /*0060*/ 	.byte	0x03, 0x5f
        /*0062*/ 	.short	0x0101


	//----- nvinfo : EIATTR_VRC_CTA_INIT_COUNT
	.align		4
        /*0064*/ 	.byte	0x02, 0x4a
	.zero		1
	.zero		1


	//----- nvinfo : EIATTR_EXIT_INSTR_OFFSETS
	.align		4
        /*0068*/ 	.byte	0x04, 0x1c
        /*006a*/ 	.short	(.L_79 - .L_78)


	//   ....[0]....
.L_78:
        /*006c*/ 	.word	0x000000b0


	//   ....[1]....
        /*0070*/ 	.word	0x00000330


	//   ....[2]....
        /*0074*/ 	.word	0x000005c0


	//----- nvinfo : EIATTR_CRS_STACK_SIZE
	.align		4
.L_79:
        /*0078*/ 	.byte	0x04, 0x1e
        /*007a*/ 	.short	(.L_81 - .L_80)
.L_80:
        /*007c*/ 	.word	0x00000000


	//----- nvinfo : EIATTR_CBANK_PARAM_SIZE
	.align		4
.L_81:
        /*0080*/ 	.byte	0x03, 0x19
        /*0082*/ 	.short	0x0020


	//----- nvinfo : EIATTR_PARAM_CBANK
	.align		4
        /*0084*/ 	.byte	0x04, 0x0a
        /*0086*/ 	.short	(.L_83 - .L_82)
	.align		4
.L_82:
        /*0088*/ 	.word	index@(.nv.constant0._Z15kernel_convolvePKdS0_Pdjj)
        /*008c*/ 	.short	0x0380
        /*008e*/ 	.short	0x0020


	//----- nvinfo : EIATTR_SW_WAR
	.align		4
.L_83:
        /*0090*/ 	.byte	0x04, 0x36
        /*0092*/ 	.short	(.L_85 - .L_84)
.L_84:
        /*0094*/ 	.word	0x00000008
.L_85:


//--------------------- .nv.info._Z21kernel_internalMemcpyPdPKdjj --------------------------
	.section	.nv.info._Z21kernel_internalMemcpyPdPKdjj,"",@"SHT_CUDA_INFO"
	.sectionflags	@""
	.align	4


	//----- nvinfo : EIATTR_CUDA_API_VERSION
	.align		4
        /*0000*/ 	.byte	0x04, 0x37
        /*0002*/ 	.short	(.L_87 - .L_86)
.L_86:
        /*0004*/ 	.word	0x00000082


	//----- nvinfo : EIATTR_KPARAM_INFO
	.align		4
.L_87:
        /*0008*/ 	.byte	0x04, 0x17
        /*000a*/ 	.short	(.L_89 - .L_88)
.L_88:
        /*000c*/ 	.word	0x00000000
        /*0010*/ 	.short	0x0003
        /*0012*/ 	.short	0x0014
        /*0014*/ 	.byte	0x00, 0xf0, 0x11, 0x00


	//----- nvinfo : EIATTR_KPARAM_INFO
	.align		4
.L_89:
        /*0018*/ 	.byte	0x04, 0x17
        /*001a*/ 	.short	(.L_91 - .L_90)
.L_90:
        /*001c*/ 	.word	0x00000000
        /*0020*/ 	.short	0x0002
        /*0022*/ 	.short	0x0010
        /*0024*/ 	.byte	0x00, 0xf0, 0x11, 0x00


	//----- nvinfo : EIATTR_KPARAM_INFO
	.align		4
.L_91:
        /*0028*/ 	.byte	0x04, 0x17
        /*002a*/ 	.short	(.L_93 - .L_92)
.L_92:
        /*002c*/ 	.word	0x00000000
        /*0030*/ 	.short	0x0001
        /*0032*/ 	.short	0x0008
        /*0034*/ 	.byte	0x00, 0xf5, 0x21, 0x00


	//----- nvinfo : EIATTR_KPARAM_INFO
	.align		4
.L_93:
        /*0038*/ 	.byte	0x04, 0x17
        /*003a*/ 	.short	(.L_95 - .L_94)
.L_94:
        /*003c*/ 	.word	0x00000000
        /*0040*/ 	.short	0x0000
        /*0042*/ 	.short	0x0000
        /*0044*/ 	.byte	0x00, 0xf5, 0x21, 0x00


	//----- nvinfo : EIATTR_SPARSE_MMA_MASK
	.align		4
.L_95:
        /*0048*/ 	.byte	0x03, 0x50
        /*004a*/ 	.short	0x0000


	//----- nvinfo : EIATTR_MAXREG_COUNT
	.align		4
        /*004c*/ 	.byte	0x03, 0x1b
        /*004e*/ 	.short	0x00ff


	//----- nvinfo : EIATTR_MERCURY_ISA_VERSION
	.align		4
        /*0050*/ 	.byte	0x03, 0x5f
        /*0052*/ 	.short	0x0101


	//----- nvinfo : EIATTR_VRC_CTA_INIT_COUNT
	.align		4
        /*0054*/ 	.byte	0x02, 0x4a
	.zero		1
	.zero		1


	//----- nvinfo : EIATTR_EXIT_INSTR_OFFSETS
	.align		4
        /*0058*/ 	.byte	0x04, 0x1c
        /*005a*/ 	.short	(.L_97 - .L_96)


	//   ....[0]....
.L_96:
        /*005c*/ 	.word	0x000000a0


	//   ....[1]....
        /*0060*/ 	.word	0x00000390


	//   ....[2]....
        /*0064*/ 	.word	0x000004d0


	//----- nvinfo : EIATTR_CRS_STACK_SIZE
	.align		4
.L_97:
        /*0068*/ 	.byte	0x04, 0x1e
        /*006a*/ 	.short	(.L_99 - .L_98)
.L_98:
        /*006c*/ 	.word	0x00000000


	//----- nvinfo : EIATTR_CBANK_PARAM_SIZE
	.align		4
.L_99:
        /*0070*/ 	.byte	0x03, 0x19
        /*0072*/ 	.short	0x0018


	//----- nvinfo : EIATTR_PARAM_CBANK
	.align		4
        /*0074*/ 	.byte	0x04, 0x0a
        /*0076*/ 	.short	(.L_101 - .L_100)
	.align		4
.L_100:
        /*0078*/ 	.word	index@(.nv.constant0._Z21kernel_internalMemcpyPdPKdjj)
        /*007c*/ 	.short	0x0380
        /*007e*/ 	.short	0x0018


	//----- nvinfo : EIATTR_SW_WAR
	.align		4
.L_101:
        /*0080*/ 	.byte	0x04, 0x36
        /*0082*/ 	.short	(.L_103 - .L_102)
.L_102:
        /*0084*/ 	.word	0x00000008
.L_103:


//--------------------- .nv.callgraph             --------------------------
	.section	.nv.callgraph,"",@"SHT_CUDA_CALLGRAPH"
	.align	4
	.sectionentsize	8
	.align		4
        /*0000*/ 	.word	0x00000000
	.align		4
        /*0004*/ 	.word	0xffffffff
	.align		4
        /*0008*/ 	.word	0x00000000
	.align		4
        /*000c*/ 	.word	0xfffffffe
	.align		4
        /*0010*/ 	.word	0x00000000
	.align		4
        /*0014*/ 	.word	0xfffffffd
	.align		4
        /*0018*/ 	.word	0x00000000
	.align		4
        /*001c*/ 	.word	0xfffffffc


//--------------------- .text._Z32kernel_elementWiseMultiplicationPKdS0_Pdjj --------------------------
	.section	.text._Z32kernel_elementWiseMultiplicationPKdS0_Pdjj,"ax",@progbits
	.align	128
        .global         _Z32kernel_elementWiseMultiplicationPKdS0_Pdjj
        .type           _Z32kernel_elementWiseMultiplicationPKdS0_Pdjj,@function
        .size           _Z32kernel_elementWiseMultiplicationPKdS0_Pdjj,(.L_x_30 - _Z32kernel_elementWiseMultiplicationPKdS0_Pdjj)
        .other          _Z32kernel_elementWiseMultiplicationPKdS0_Pdjj,@"STO_CUDA_ENTRY STV_DEFAULT"
_Z32kernel_elementWiseMultiplicationPKdS0_Pdjj:
.text._Z32kernel_elementWiseMultiplicationPKdS0_Pdjj:
[----:B------:R-:W-:Y:S01]  /*0000*/  LDC R1, c[0x0][0x37c] ;  /* 0x0000df00ff017b82 */ /* 0x000fe20000000800 */
[----:B------:R-:W0:Y:S01]  /*0010*/  S2R R3, SR_CTAID.X ;  /* 0x0000000000037919 */ /* 0x000e220000002500 */
[----:B------:R-:W1:Y:S01]  /*0020*/  LDCU.64 UR4, c[0x0][0x398] ;  /* 0x00007300ff0477ac */ /* 0x000e620008000a00 */
[----:B------:R-:W0:Y:S01]  /*0030*/  S2R R0, SR_TID.X ;  /* 0x0000000000007919 */ /* 0x000e220000002100 */
[----:B------:R-:W0:Y:S04]  /*0040*/  LDCU UR6, c[0x0][0x360] ;  /* 0x00006c00ff0677ac */ /* 0x000e280008000800 */
[----:B------:R-:W2:Y:S01]  /*0050*/  LDC R2, c[0x0][0x370] ;  /* 0x0000dc00ff027b82 */ /* 0x000ea20000000800 */
[----:B-1----:R-:W-:-:S04]  /*0060*/  UIMAD UR4, UR4, UR5, URZ ;  /* 0x00000005040472a4 */ /* 0x002fc8000f8e02ff */
[----:B------:R-:W-:Y:S01]  /*0070*/  UIMAD UR4, UR4, 0x3, URZ ;  /* 0x00000003040478a4 */ /* 0x000fe2000f8e02ff */
[----:B0-----:R-:W-:Y:S02]  /*0080*/  IMAD R3, R3, UR6, R0 ;  /* 0x0000000603037c24 */ /* 0x001fe4000f8e0200 */
[----:B--2---:R-:W-:-:S03]  /*0090*/  IMAD R0, R2, UR6, RZ ;  /* 0x0000000602007c24 */ /* 0x004fc6000f8e02ff */
[----:B------:R-:W-:-:S13]  /*00a0*/  ISETP.GE.AND P0, PT, R3, UR4, PT ;  /* 0x0000000403007c0c */ /* 0x000fda000bf06270 */
[----:B------:R-:W-:Y:S05]  /*00b0*/  @P0 EXIT ;  /* 0x000000000000094d */ /* 0x000fea0003800000 */
[----:B------:R-:W0:Y:S01]  /*00c0*/  I2F.U32.RP R8, R0 ;  /* 0x0000000000087306 */ /* 0x000e220000209000 */
[C---:B------:R-:W-:Y:S01]  /*00d0*/  IMAD.IADD R2, R0.reuse, 0x1, R3 ;  /* 0x0000000100027824 */ /* 0x040fe200078e0203 */
[----:B------:R-:W-:Y:S01]  /*00e0*/  IADD3 R9, PT, PT, RZ, -R0, RZ ;  /* 0x80000000ff097210 */ /* 0x000fe20007ffe0ff */
[----:B------:R-:W1:Y:S01]  /*00f0*/  LDCU.64 UR6, c[0x0][0x358] ;  /* 0x00006b00ff0677ac */ /* 0x000e620008000a00 */
[----:B------:R-:W-:Y:S01]  /*0100*/  ISETP.NE.U32.AND P2, PT, R0, RZ, PT ;  /* 0x000000ff0000720c */ /* 0x000fe20003f45070 */
[----:B------:R-:W-:Y:S01]  /*0110*/  BSSY.RECONVERGENT B0, `(.L_x_0) ;  /* 0x000002a000007945 */ /* 0x000fe20003800200 */
[C---:B------:R-:W-:Y:S02]  /*0120*/  ISETP.GE.AND P0, PT, R2.reuse, UR4, PT ;  /* 0x0000000402007c0c */ /* 0x040fe4000bf06270 */
[----:B------:R-:W-:Y:S02]  /*0130*/  VIMNMX R7, PT, PT, R2, UR4, !PT ;  /* 0x0000000402077c48 */ /* 0x000fe4000ffe0100 */
[----:B------:R-:W-:-:S04]  /*0140*/  SEL R6, RZ, 0x1, P0 ;  /* 0x00000001ff067807 */ /* 0x000fc80000000000 */
[----:B------:R-:W-:Y:S01]  /*0150*/  IADD3 R7, PT, PT, R7, -R2, -R6 ;  /* 0x8000000207077210 */ /* 0x000fe20007ffe806 */
[----:B0-----:R-:W0:Y:S02]  /*0160*/  MUFU.RCP R8, R8 ;  /* 0x0000000800087308 */ /* 0x001e240000001000 */
[----:B0-----:R-:W-:-:S06]  /*0170*/  IADD3 R4, PT, PT, R8, 0xffffffe, RZ ;  /* 0x0ffffffe08047810 */ /* 0x001fcc0007ffe0ff */
[----:B------:R0:W2:Y:S02]  /*0180*/  F2I.FTZ.U32.TRUNC.NTZ R5, R4 ;  /* 0x0000000400057305 */ /* 0x0000a4000021f000 */
[----:B0-----:R-:W-:Y:S02]  /*0190*/  HFMA2 R4, -RZ, RZ, 0, 0 ;  /* 0x00000000ff047431 */ /* 0x001fe400000001ff */
[----:B--2---:R-:W-:-:S04]  /*01a0*/  IMAD R9, R9, R5, RZ ;  /* 0x0000000509097224 */ /* 0x004fc800078e02ff */
[----:B------:R-:W-:-:S06]  /*01b0*/  IMAD.HI.U32 R8, R5, R9, R4 ;  /* 0x0000000905087227 */ /* 0x000fcc00078e0004 */
[----:B------:R-:W-:-:S05]  /*01c0*/  IMAD.HI.U32 R5, R8, R7, RZ ;  /* 0x0000000708057227 */ /* 0x000fca00078e00ff */
[----:B------:R-:W-:-:S05]  /*01d0*/  IADD3 R2, PT, PT, -R5, RZ, RZ ;  /* 0x000000ff05027210 */ /* 0x000fca0007ffe1ff */
[----:B------:R-:W-:-:S05]  /*01e0*/  IMAD R7, R0, R2, R7 ;  /* 0x0000000200077224 */ /* 0x000fca00078e0207 */
[----:B------:R-:W-:-:S13]  /*01f0*/  ISETP.GE.U32.AND P0, PT, R7, R0, PT ;  /* 0x000000000700720c */ /* 0x000fda0003f06070 */
[----:B------:R-:W-:Y:S01]  /*0200*/  @P0 IMAD.IADD R7, R7, 0x1, -R0 ;  /* 0x0000000107070824 */ /* 0x000fe200078e0a00 */
[----:B------:R-:W-:-:S04]  /*0210*/  @P0 IADD3 R5, PT, PT, R5, 0x1, RZ ;  /* 0x0000000105050810 */ /* 0x000fc80007ffe0ff */
[----:B------:R-:W-:-:S13]  /*0220*/  ISETP.GE.U32.AND P1, PT, R7, R0, PT ;  /* 0x000000000700720c */ /* 0x000fda0003f26070 */
[----:B------:R-:W-:Y:S02]  /*0230*/  @P1 IADD3 R5, PT, PT, R5, 0x1, RZ ;  /* 0x0000000105051810 */ /* 0x000fe40007ffe0ff */
[----:B------:R-:W-:-:S05]  /*0240*/  @!P2 LOP3.LUT R5, RZ, R0, RZ, 0x33, !PT ;  /* 0x00000000ff05a212 */ /* 0x000fca00078e33ff */
[----:B------:R-:W-:-:S05]  /*0250*/  IMAD.IADD R2, R6, 0x1, R5 ;  /* 0x0000000106027824 */ /* 0x000fca00078e0205 */
[C---:B------:R-:W-:Y:S02]  /*0260*/  LOP3.LUT R4, R2.reuse, 0x3, RZ, 0xc0, !PT ;  /* 0x0000000302047812 */ /* 0x040fe400078ec0ff */
[----:B------:R-:W-:Y:S02]  /*0270*/  ISETP.GE.U32.AND P1, PT, R2, 0x3, PT ;  /* 0x000000030200780c */ /* 0x000fe40003f26070 */
[----:B------:R-:W-:-:S13]  /*0280*/  ISETP.NE.AND P0, PT, R4, 0x3, PT ;  /* 0x000000030400780c */ /* 0x000fda0003f05270 */
[----:B-1----:R-:W-:Y:S05]  /*0290*/  @!P0 BRA `(.L_x_1) ;  /* 0x0000000000448947 */ /* 0x002fea0003800000 */
[----:B------:R-:W0:Y:S01]  /*02a0*/  LDC.64 R4, c[0x0][0x390] ;  /* 0x0000e400ff047b82 */ /* 0x000e220000000a00 */
[----:B------:R-:W-:-:S04]  /*02b0*/  IADD3 R2, PT, PT, R2, 0x1, RZ ;  /* 0x0000000102027810 */ /* 0x000fc80007ffe0ff */
[----:B------:R-:W-:-:S03]  /*02c0*/  LOP3.LUT R2, R2, 0x3, RZ, 0xc0, !PT ;  /* 0x0000000302027812 */ /* 0x000fc600078ec0ff */
[----:B------:R-:W1:Y:S01]  /*02d0*/  LDC.64 R6, c[0x0][0x380] ;  /* 0x0000e000ff067b82 */ /* 0x000e620000000a00 */
[----:B------:R-:W-:-:S07]  /*02e0*/  IADD3 R2, PT, PT, -R2, RZ, RZ ;  /* 0x000000ff02027210 */ /* 0x000fce0007ffe1ff */
[----:B------:R-:W2:Y:S02]  /*02f0*/  LDC.64 R8, c[0x0][0x388] ;  /* 0x0000e200ff087b82 */ /* 0x000ea40000000a00 */
.L_x_2:
[----:B--2---:R-:W-:-:S04]  /*0300*/  IMAD.WIDE R12, R3, 0x8, R8 ;  /* 0x00000008030c7825 */ /* 0x004fc800078e0208 */
[C---:B-1----:R-:W-:Y:S02]  /*0310*/  IMAD.WIDE R14, R3.reuse, 0x8, R6 ;  /* 0x00000008030e7825 */ /* 0x042fe400078e0206 */
[----:B------:R-:W2:Y:S04]  /*0320*/  LDG.E.64 R12, desc[UR6][R12.64] ;  /* 0x000000060c0c7981 */ /* 0x000ea8000c1e1b00 */
[----:B------:R-:W2:Y:S01]  /*0330*/  LDG.E.64 R14, desc[UR6][R14.64] ;  /* 0x000000060e0e7981 */ /* 0x000ea2000c1e1b00 */
[----:B0--3--:R-:W-:Y:S01]  /*0340*/  IMAD.WIDE R10, R3, 0x8, R4 ;  /* 0x00000008030a7825 */ /* 0x009fe200078e0204 */
[----:B------:R-:W-:-:S03]  /*0350*/  IADD3 R3, PT, PT, R0, R3, RZ ;  /* 0x0000000300037210 */ /* 0x000fc60007ffe0ff */
[----:B------:R-:W-:-:S05]  /*0360*/  VIADD R2, R2, 0x1 ;  /* 0x0000000102027836 */ /* 0x000fca0000000000 */
[----:B------:R-:W-:Y:S01]  /*0370*/  ISETP.NE.AND P0, PT, R2, RZ, PT ;  /* 0x000000ff0200720c */ /* 0x000fe20003f05270 */
[----:B--2---:R-:W-:-:S07]  /*0380*/  DMUL R16, R14, R12 ;  /* 0x0000000c0e107228 */ /* 0x004fce0000000000 */
[----:B------:R3:W-:Y:S05]  /*0390*/  STG.E.64 desc[UR6][R10.64], R16 ;  /* 0x000000100a007986 */ /* 0x0007ea000c101b06 */
[----:B------:R-:W-:Y:S05]  /*03a0*/  @P0 BRA `(.L_x_2) ;  /* 0xfffffffc00d40947 */ /* 0x000fea000383ffff */
.L_x_1:
[----:B------:R-:W-:Y:S05]  /*03b0*/  BSYNC.RECONVERGENT B0 ;  /* 0x0000000000007941 */ /* 0x000fea0003800200 */
.L_x_0:
[----:B------:R-:W-:Y:S05]  /*03c0*/  @!P1 EXIT ;  /* 0x000000000000994d */ /* 0x000fea0003800000 */
.L_x_3:
[----:B0-----:R-:W0:Y:S08]  /*03d0*/  LDC.64 R4, c[0x0][0x380] ;  /* 0x0000e000ff047b82 */ /* 0x001e300000000a00 */
[----:B------:R-:W3:Y:S08]  /*03e0*/  LDC.64 R6, c[0x0][0x388] ;  /* 0x0000e200ff067b82 */ /* 0x000ef00000000a00 */
[----:B------:R-:W1:Y:S01]  /*03f0*/  LDC.64 R8, c[0x0][0x390] ;  /* 0x0000e400ff087b82 */ /* 0x000e620000000a00 */
[----:B0-----:R-:W-:-:S05]  /*0400*/  IMAD.WIDE R14, R3, 0x8, R4 ;  /* 0x00000008030e7825 */ /* 0x001fca00078e0204 */
[----:B------:R-:W2:Y:S01]  /*0410*/  LDG.E.64 R4, desc[UR6][R14.64] ;  /* 0x000000060e047981 */ /* 0x000ea2000c1e1b00 */
[----:B---3--:R-:W-:-:S05]  /*0420*/  IMAD.WIDE R16, R3, 0x8, R6 ;  /* 0x0000000803107825 */ /* 0x008fca00078e0206 */
[----:B------:R-:W2:Y:S01]  /*0430*/  LDG.E.64 R6, desc[UR6][R16.64] ;  /* 0x0000000610067981 */ /* 0x000ea2000c1e1b00 */
[----:B------:R-:W-:-:S04]  /*0440*/  IMAD.WIDE R10, R0, 0x8, R16 ;  /* 0x00000008000a7825 */ /* 0x000fc800078e0210 */
[----:B-1----:R-:W-:Y:S01]  /*0450*/  IMAD.WIDE R22, R3, 0x8, R8 ;  /* 0x0000000803167825 */ /* 0x002fe200078e0208 */
[----:B--2---:R-:W-:-:S03]  /*0460*/  DMUL R4, R4, R6 ;  /* 0x0000000604047228 */ /* 0x004fc60000000000 */
[----:B------:R-:W-:-:S04]  /*0470*/  IMAD.WIDE R6, R0, 0x8, R14 ;  /* 0x0000000800067825 */ /* 0x000fc800078e020e */
[----:B------:R0:W-:Y:S04]  /*0480*/  STG.E.64 desc[UR6][R22.64], R4 ;  /* 0x0000000416007986 */ /* 0x0001e8000c101b06 */
[----:B------:R-:W2:Y:S04]  /*0490*/  LDG.E.64 R8, desc[UR6][R6.64] ;  /* 0x0000000606087981 */ /* 0x000ea8000c1e1b00 */
[----:B------:R-:W2:Y:S01]  /*04a0*/  LDG.E.64 R12, desc[UR6][R10.64] ;  /* 0x000000060a0c7981 */ /* 0x000ea2000c1e1b00 */
[----:B------:R-:W-:-:S04]  /*04b0*/  IMAD.WIDE R14, R0, 0x8, R6 ;  /* 0x00000008000e7825 */ /* 0x000fc800078e0206 */
[----:B------:R-:W-:Y:S01]  /*04c0*/  IMAD.WIDE R18, R0, 0x8, R10 ;  /* 0x0000000800127825 */ /* 0x000fe200078e020a */
[----:B--2---:R-:W-:-:S03]  /*04d0*/  DMUL R8, R8, R12 ;  /* 0x0000000c08087228 */ /* 0x004fc60000000000 */
[----:B------:R-:W-:-:S05]  /*04e0*/  IMAD.WIDE R12, R0, 0x8, R22 ;  /* 0x00000008000c7825 */ /* 0x000fca00078e0216 */
[----:B------:R1:W-:Y:S04]  /*04f0*/  STG.E.64 desc[UR6][R12.64], R8 ;  /* 0x000000080c007986 */ /* 0x0003e8000c101b06 */
[----:B------:R-:W2:Y:S04]  /*0500*/  LDG.E.64 R16, desc[UR6][R14.64] ;  /* 0x000000060e107981 */ /* 0x000ea8000c1e1b00 */
[----:B------:R-:W2:Y:S01]  /*0510*/  LDG.E.64 R20, desc[UR6][R18.64] ;  /* 0x0000000612147981 */ /* 0x000ea2000c1e1b00 */
[----:B0-----:R-:W-:-:S04]  /*0520*/  IMAD.WIDE R4, R0, 0x8, R12 ;  /* 0x0000000800047825 */ /* 0x001fc800078e020c */
[----:B------:R-:W-:-:S04]  /*0530*/  IMAD.WIDE R6, R0, 0x8, R14 ;  /* 0x0000000800067825 */ /* 0x000fc800078e020e */
[----:B------:R-:W-:Y:S01]  /*0540*/  IMAD.WIDE R10, R0, 0x8, R18 ;  /* 0x00000008000a7825 */ /* 0x000fe200078e0212 */
[----:B--2---:R-:W-:-:S07]  /*0550*/  DMUL R16, R16, R20 ;  /* 0x0000001410107228 */ /* 0x004fce0000000000 */
[----:B------:R0:W-:Y:S04]  /*0560*/  STG.E.64 desc[UR6][R4.64], R16 ;  /* 0x0000001004007986 */ /* 0x0001e8000c101b06 */
[----:B------:R-:W2:Y:S04]  /*0570*/  LDG.E.64 R6, desc[UR6][R6.64] ;  /* 0x0000000606067981 */ /* 0x000ea8000c1e1b00 */
[----:B------:R-:W2:Y:S01]  /*0580*/  LDG.E.64 R10, desc[UR6][R10.64] ;  /* 0x000000060a0a7981 */ /* 0x000ea2000c1e1b00 */
[C---:B-1----:R-:W-:Y:S01]  /*0590*/  IMAD.WIDE R8, R0.reuse, 0x8, R4 ;  /* 0x0000000800087825 */ /* 0x042fe200078e0204 */
[----:B------:R-:W-:-:S04]  /*05a0*/  LEA R3, R0, R3, 0x2 ;  /* 0x0000000300037211 */ /* 0x000fc800078e10ff */
[----:B------:R-:W-:Y:S01]  /*05b0*/  ISETP.GE.AND P0, PT, R3, UR4, PT ;  /* 0x0000000403007c0c */ /* 0x000fe2000bf06270 */
[----:B--2---:R-:W-:-:S07]  /*05c0*/  DMUL R20, R6, R10 ;  /* 0x0000000a06147228 */ /* 0x004fce0000000000 */
[----:B------:R0:W-:Y:S05]  /*05d0*/  STG.E.64 desc[UR6][R8.64], R20 ;  /* 0x0000001408007986 */ /* 0x0001ea000c101b06 */
[----:B------:R-:W-:Y:S05]  /*05e0*/  @!P0 BRA `(.L_x_3) ;  /* 0xfffffffc00788947 */ /* 0x000fea000383ffff */
[----:B------:R-:W-:Y:S05]  /*05f0*/  EXIT ;  /* 0x000000000000794d */ /* 0x000fea0003800000 */
.L_x_4:
[----:B------:R-:W-:-:S00]  /*0600*/  BRA `(.L_x_4) ;  /* 0xfffffffc00fc7947 */ /* 0x000fc0000383ffff */
[----:B------:R-:W-:-:S00]  /*0610*/  NOP ;  /* 0x0000000000007918 */ /* 0x000fc00000000000 */
        /* <DEDUP_REMOVED lines=14> */
.L_x_30:


//--------------------- .text._Z26kernel_elementWiseDivisionPKdS0_Pdjj --------------------------
	.section	.text._Z26kernel_elementWiseDivisionPKdS0_Pdjj,"ax",@progbits
	.align	128
        .global         _Z26kernel_elementWiseDivisionPKdS0_Pdjj
        .type           _Z26kernel_elementWiseDivisionPKdS0_Pdjj,@function
        .size           _Z26kernel_elementWiseDivisionPKdS0_Pdjj,(.L_x_29 - _Z26kernel_elementWiseDivisionPKdS0_Pdjj)
        .other          _Z26kernel_elementWiseDivisionPKdS0_Pdjj,@"STO_CUDA_ENTRY STV_DEFAULT"
_Z26kernel_elementWiseDivisionPKdS0_Pdjj:
.text._Z26kernel_elementWiseDivisionPKdS0_Pdjj:
[----:B------:R-:W-:Y:S01]  /*0000*/  LDC R1, c[0x0][0x37c] ;  /* 0x0000df00ff017b82 */ /* 0x000fe20000000800 */
[----:B------:R-:W0:Y:S01]  /*0010*/  S2R R2, SR_CTAID.X ;  /* 0x0000000000027919 */ /* 0x000e220000002500 */
[----:B------:R-:W1:Y:S01]  /*0020*/  LDCU.64 UR6, c[0x0][0x398] ;  /* 0x00007300ff0677ac */ /* 0x000e620008000a00 */
[----:B------:R-:W0:Y:S01]  /*0030*/  S2R R3, SR_TID.X ;  /* 0x0000000000037919 */ /* 0x000e220000002100 */
[----:B------:R-:W0:Y:S01]  /*0040*/  LDCU UR5, c[0x0][0x360] ;  /* 0x00006c00ff0577ac */ /* 0x000e220008000800 */
[----:B-1----:R-:W-:-:S04]  /*0050*/  UIMAD UR4, UR6, UR7, URZ ;  /* 0x00000007060472a4 */ /* 0x002fc8000f8e02ff */
[----:B------:R-:W-:Y:S01]  /*0060*/  UIMAD UR4, UR4, 0x3, URZ ;  /* 0x00000003040478a4 */ /* 0x000fe2000f8e02ff */
[----:B0-----:R-:W-:-:S05]  /*0070*/  IMAD R2, R2, UR5, R3 ;  /* 0x0000000502027c24 */ /* 0x001fca000f8e0203 */
[----:B------:R-:W-:-:S13]  /*0080*/  ISETP.GE.AND P0, PT, R2, UR4, PT ;  /* 0x0000000402007c0c */ /* 0x000fda000bf06270 */
[----:B------:R-:W-:Y:S05]  /*0090*/  @P0 EXIT ;  /* 0x000000000000094d */ /* 0x000fea0003800000 */
[----:B------:R-:W0:Y:S01]  /*00a0*/  LDC.64 R16, c[0x0][0x388] ;  /* 0x0000e200ff107b82 */ /* 0x000e220000000a00 */
[----:B------:R-:W1:Y:S01]  /*00b0*/  LDCU UR6, c[0x0][0x370] ;  /* 0x00006e00ff0677ac */ /* 0x000e620008000800 */
[----:B------:R-:W2:Y:S06]  /*00c0*/  LDCU.64 UR8, c[0x0][0x358] ;  /* 0x00006b00ff0877ac */ /* 0x000eac0008000a00 */
[----:B------:R-:W3:Y:S08]  /*00d0*/  LDC.64 R14, c[0x0][0x380] ;  /* 0x0000e000ff0e7b82 */ /* 0x000ef00000000a00 */
[----:B------:R-:W4:Y:S01]  /*00e0*/  LDC.64 R12, c[0x0][0x390] ;  /* 0x0000e400ff0c7b82 */ /* 0x000f220000000a00 */
[----:B-1----:R-:W-:-:S12]  /*00f0*/  UIMAD UR5, UR5, UR6, URZ ;  /* 0x00000006050572a4 */ /* 0x002fd8000f8e02ff */
.L_x_8:
[----:B0-----:R-:W-:-:S06]  /*0100*/  IMAD.WIDE R8, R2, 0x8, R16 ;  /* 0x0000000802087825 */ /* 0x001fcc00078e0210 */
[----:B--2---:R-:W2:Y:S01]  /*0110*/  LDG.E.64 R8, desc[UR8][R8.64] ;  /* 0x0000000808087981 */ /* 0x004ea2000c1e1b00 */
[----:B------:R-:W-:Y:S01]  /*0120*/  IMAD.MOV.U32 R3, RZ, RZ, R2 ;  /* 0x000000ffff037224 */ /* 0x000fe200078e0002 */
[----:B------:R-:W-:Y:S01]  /*0130*/  BSSY.RECONVERGENT B0, `(.L_x_5) ;  /* 0x000001d000007945 */ /* 0x000fe20003800200 */
[----:B------:R-:W-:Y:S02]  /*0140*/  VIADD R2, R2, UR5 ;  /* 0x0000000502027c36 */ /* 0x000fe40008000000 */
[----:B-1----:R-:W-:Y:S02]  /*0150*/  IMAD.MOV.U32 R4, RZ, RZ, -0x800000 ;  /* 0xff800000ff047424 */ /* 0x002fe400078e00ff */
[----:B------:R-:W-:Y:S01]  /*0160*/  IMAD.MOV.U32 R5, RZ, RZ, 0x41cdcd64 ;  /* 0x41cdcd64ff057424 */ /* 0x000fe200078e00ff */
[----:B------:R-:W-:Y:S01]  /*0170*/  ISETP.GE.AND P1, PT, R2, UR4, PT ;  /* 0x0000000402007c0c */ /* 0x000fe2000bf26270 */
[----:B--2---:R-:W-:-:S14]  /*0180*/  DSETP.NEU.AND P0, PT, R8, RZ, PT ;  /* 0x000000ff0800722a */ /* 0x004fdc0003f0d000 */
[----:B------:R-:W-:Y:S05]  /*0190*/  @!P0 BRA `(.L_x_6) ;  /* 0x0000000000588947 */ /* 0x000fea0003800000 */
[----:B---3--:R-:W-:-:S06]  /*01a0*/  IMAD.WIDE R6, R3, 0x8, R14 ;  /* 0x0000000803067825 */ /* 0x008fcc00078e020e */
[----:B------:R-:W2:Y:S01]  /*01b0*/  LDG.E.64 R6, desc[UR8][R6.64] ;  /* 0x0000000806067981 */ /* 0x000ea2000c1e1b00 */
[----:B------:R-:W0:Y:S01]  /*01c0*/  MUFU.RCP64H R5, R9 ;  /* 0x0000000900057308 */ /* 0x000e220000001800 */
[----:B------:R-:W-:Y:S01]  /*01d0*/  IMAD.MOV.U32 R4, RZ, RZ, 0x1 ;  /* 0x00000001ff047424 */ /* 0x000fe200078e00ff */
[----:B------:R-:W-:Y:S05]  /*01e0*/  BSSY.RECONVERGENT B1, `(.L_x_6) ;  /* 0x0000011000017945 */ /* 0x000fea0003800200 */
[----:B0-----:R-:W-:-:S08]  /*01f0*/  DFMA R10, -R8, R4, 1 ;  /* 0x3ff00000080a742b */ /* 0x001fd00000000104 */
[----:B------:R-:W-:-:S08]  /*0200*/  DFMA R10, R10, R10, R10 ;  /* 0x0000000a0a0a722b */ /* 0x000fd0000000000a */
[----:B------:R-:W-:-:S08]  /*0210*/  DFMA R10, R4, R10, R4 ;  /* 0x0000000a040a722b */ /* 0x000fd00000000004 */
[----:B------:R-:W-:-:S08]  /*0220*/  DFMA R4, -R8, R10, 1 ;  /* 0x3ff000000804742b */ /* 0x000fd0000000010a */
[----:B------:R-:W-:-:S08]  /*0230*/  DFMA R4, R10, R4, R10 ;  /* 0x000000040a04722b */ /* 0x000fd0000000000a */
[----:B--2---:R-:W-:Y:S01]  /*0240*/  DMUL R10, R6, R4 ;  /* 0x00000004060a7228 */ /* 0x004fe20000000000 */
[----:B------:R-:W-:-:S07]  /*0250*/  FSETP.GEU.AND P2, PT, |R7|, 6.5827683646048100446e-37, PT ;  /* 0x036000000700780b */ /* 0x000fce0003f4e200 */
[----:B------:R-:W-:-:S08]  /*0260*/  DFMA R18, -R8, R10, R6 ;  /* 0x0000000a0812722b */ /* 0x000fd00000000106 */
[----:B------:R-:W-:-:S10]  /*0270*/  DFMA R4, R4, R18, R10 ;  /* 0x000000120404722b */ /* 0x000fd4000000000a */
[----:B------:R-:W-:-:S05]  /*0280*/  FFMA R0, RZ, R9, R5 ;  /* 0x00000009ff007223 */ /* 0x000fca0000000005 */
[----:B------:R-:W-:-:S13]  /*0290*/  FSETP.GT.AND P0, PT, |R0|, 1.469367938527859385e-39, PT ;  /* 0x001000000000780b */ /* 0x000fda0003f04200 */
[----:B------:R-:W-:Y:S05]  /*02a0*/  @P0 BRA P2, `(.L_x_7) ;  /* 0x0000000000100947 */ /* 0x000fea0001000000 */
[----:B------:R-:W-:-:S07]  /*02b0*/  MOV R0, 0x2d0 ;  /* 0x000002d000007802 */ /* 0x000fce0000000f00 */
[----:B----4-:R-:W-:Y:S05]  /*02c0*/  CALL.REL.NOINC `($__internal_0_$__cuda_sm20_div_rn_f64_full) ;  /* 0x0000000000207944 */ /* 0x010fea0003c00000 */
[----:B------:R-:W-:Y:S02]  /*02d0*/  IMAD.MOV.U32 R4, RZ, RZ, R6 ;  /* 0x000000ffff047224 */ /* 0x000fe400078e0006 */
[----:B------:R-:W-:-:S07]  /*02e0*/  IMAD.MOV.U32 R5, RZ, RZ, R7 ;  /* 0x000000ffff057224 */ /* 0x000fce00078e0007 */
.L_x_7:
[----:B------:R-:W-:Y:S05]  /*02f0*/  BSYNC.RECONVERGENT B1 ;  /* 0x0000000000017941 */ /* 0x000fea0003800200 */
.L_x_6:
[----:B------:R-:W-:Y:S05]  /*0300*/  BSYNC.RECONVERGENT B0 ;  /* 0x0000000000007941 */ /* 0x000fea0003800200 */
.L_x_5:
[----:B----4-:R-:W-:-:S05]  /*0310*/  IMAD.WIDE R6, R3, 0x8, R12 ;  /* 0x0000000803067825 */ /* 0x010fca00078e020c */
[----:B------:R1:W-:Y:S01]  /*0320*/  STG.E.64 desc[UR8][R6.64], R4 ;  /* 0x0000000406007986 */ /* 0x0003e2000c101b08 */
[----:B------:R-:W-:Y:S05]  /*0330*/  @!P1 BRA `(.L_x_8) ;  /* 0xfffffffc00709947 */ /* 0x000fea000383ffff */
[----:B------:R-:W-:Y:S05]  /*0340*/  EXIT ;  /* 0x000000000000794d */ /* 0x000fea0003800000 */
        .weak           $__internal_0_$__cuda_sm20_div_rn_f64_full
        .type           $__internal_0_$__cuda_sm20_div_rn_f64_full,@function
        .size           $__internal_0_$__cuda_sm20_div_rn_f64_full,(.L_x_29 - $__internal_0_$__cuda_sm20_div_rn_f64_full)
$__internal_0_$__cuda_sm20_div_rn_f64_full:
[C---:B------:R-:W-:Y:S01]  /*0350*/  FSETP.GEU.AND P0, PT, |R9|.reuse, 1.469367938527859385e-39, PT ;  /* 0x001000000900780b */ /* 0x040fe20003f0e200 */
[----:B------:R-:W-:Y:S01]  /*0360*/  IMAD.MOV.U32 R22, RZ, RZ, 0x1 ;  /* 0x00000001ff167424 */ /* 0x000fe200078e00ff */
[----:B------:R-:W-:Y:S01]  /*0370*/  LOP3.LUT R10, R9, 0x800fffff, RZ, 0xc0, !PT ;  /* 0x800fffff090a7812 */ /* 0x000fe200078ec0ff */
[----:B------:R-:W-:Y:S01]  /*0380*/  BSSY.RECONVERGENT B2, `(.L_x_9) ;  /* 0x0000054000027945 */ /* 0x000fe20003800200 */
[C---:B------:R-:W-:Y:S02]  /*0390*/  FSETP.GEU.AND P3, PT, |R7|.reuse, 1.469367938527859385e-39, PT ;  /* 0x001000000700780b */ /* 0x040fe40003f6e200 */
[----:B------:R-:W-:Y:S01]  /*03a0*/  LOP3.LUT R11, R10, 0x3ff00000, RZ, 0xfc, !PT ;  /* 0x3ff000000a0b7812 */ /* 0x000fe200078efcff */
[----:B------:R-:W-:Y:S01]  /*03b0*/  IMAD.MOV.U32 R10, RZ, RZ, R8 ;  /* 0x000000ffff0a7224 */ /* 0x000fe200078e0008 */
[----:B------:R-:W-:Y:S02]  /*03c0*/  LOP3.LUT R4, R7, 0x7ff00000, RZ, 0xc0, !PT ;  /* 0x7ff0000007047812 */ /* 0x000fe400078ec0ff */
[----:B------:R-:W-:-:S03]  /*03d0*/  LOP3.LUT R27, R9, 0x7ff00000, RZ, 0xc0, !PT ;  /* 0x7ff00000091b7812 */ /* 0x000fc600078ec0ff */
[----:B------:R-:W-:Y:S01]  /*03e0*/  @!P0 DMUL R10, R8, 8.98846567431157953865e+307 ;  /* 0x7fe00000080a8828 */ /* 0x000fe20000000000 */
[----:B------:R-:W-:-:S03]  /*03f0*/  ISETP.GE.U32.AND P2, PT, R4, R27, PT ;  /* 0x0000001b0400720c */ /* 0x000fc60003f46070 */
[----:B------:R-:W-:Y:S02]  /*0400*/  @!P3 LOP3.LUT R5, R9, 0x7ff00000, RZ, 0xc0, !PT ;  /* 0x7ff000000905b812 */ /* 0x000fe400078ec0ff */
[----:B------:R-:W0:Y:S02]  /*0410*/  MUFU.RCP64H R23, R11 ;  /* 0x0000000b00177308 */ /* 0x000e240000001800 */
[----:B------:R-:W-:Y:S01]  /*0420*/  @!P3 ISETP.GE.U32.AND P4, PT, R4, R5, PT ;  /* 0x000000050400b20c */ /* 0x000fe20003f86070 */
[----:B------:R-:W-:Y:S01]  /*0430*/  IMAD.MOV.U32 R5, RZ, RZ, 0x1ca00000 ;  /* 0x1ca00000ff057424 */ /* 0x000fe200078e00ff */
[----:B------:R-:W-:-:S04]  /*0440*/  @!P0 LOP3.LUT R27, R11, 0x7ff00000, RZ, 0xc0, !PT ;  /* 0x7ff000000b1b8812 */ /* 0x000fc800078ec0ff */
[----:B------:R-:W-:-:S04]  /*0450*/  @!P3 SEL R21, R5, 0x63400000, !P4 ;  /* 0x634000000515b807 */ /* 0x000fc80006000000 */
[----:B------:R-:W-:-:S04]  /*0460*/  @!P3 LOP3.LUT R24, R21, 0x80000000, R7, 0xf8, !PT ;  /* 0x800000001518b812 */ /* 0x000fc800078ef807 */
[----:B------:R-:W-:Y:S01]  /*0470*/  @!P3 LOP3.LUT R25, R24, 0x100000, RZ, 0xfc, !PT ;  /* 0x001000001819b812 */ /* 0x000fe200078efcff */
[----:B0-----:R-:W-:Y:S01]  /*0480*/  DFMA R18, R22, -R10, 1 ;  /* 0x3ff000001612742b */ /* 0x001fe2000000080a */
[----:B------:R-:W-:-:S07]  /*0490*/  @!P3 IMAD.MOV.U32 R24, RZ, RZ, RZ ;  /* 0x000000ffff18b224 */ /* 0x000fce00078e00ff */
[----:B------:R-:W-:-:S08]  /*04a0*/  DFMA R18, R18, R18, R18 ;  /* 0x000000121212722b */ /* 0x000fd00000000012 */
[----:B------:R-:W-:Y:S01]  /*04b0*/  DFMA R22, R22, R18, R22 ;  /* 0x000000121616722b */ /* 0x000fe20000000016 */
[----:B------:R-:W-:Y:S01]  /*04c0*/  SEL R19, R5, 0x63400000, !P2 ;  /* 0x6340000005137807 */ /* 0x000fe20005000000 */
[----:B------:R-:W-:-:S03]  /*04d0*/  IMAD.MOV.U32 R18, RZ, RZ, R6 ;  /* 0x000000ffff127224 */ /* 0x000fc600078e0006 */
[----:B------:R-:W-:-:S03]  /*04e0*/  LOP3.LUT R19, R19, 0x800fffff, R7, 0xf8, !PT ;  /* 0x800fffff13137812 */ /* 0x000fc600078ef807 */
[----:B------:R-:W-:-:S03]  /*04f0*/  DFMA R20, R22, -R10, 1 ;  /* 0x3ff000001614742b */ /* 0x000fc6000000080a */
[----:B------:R-:W-:-:S05]  /*0500*/  @!P3 DFMA R18, R18, 2, -R24 ;  /* 0x400000001212b82b */ /* 0x000fca0000000818 */
[----:B------:R-:W-:-:S08]  /*0510*/  DFMA R20, R22, R20, R22 ;  /* 0x000000141614722b */ /* 0x000fd00000000016 */
[----:B------:R-:W-:-:S08]  /*0520*/  DMUL R22, R20, R18 ;  /* 0x0000001214167228 */ /* 0x000fd00000000000 */
[----:B------:R-:W-:-:S08]  /*0530*/  DFMA R24, R22, -R10, R18 ;  /* 0x8000000a1618722b */ /* 0x000fd00000000012 */
[----:B------:R-:W-:Y:S01]  /*0540*/  DFMA R24, R20, R24, R22 ;  /* 0x000000181418722b */ /* 0x000fe20000000016 */
[----:B------:R-:W-:Y:S01]  /*0550*/  IMAD.MOV.U32 R20, RZ, RZ, R4 ;  /* 0x000000ffff147224 */ /* 0x000fe200078e0004 */
[----:B------:R-:W-:Y:S01]  /*0560*/  @!P3 LOP3.LUT R20, R19, 0x7ff00000, RZ, 0xc0, !PT ;  /* 0x7ff000001314b812 */ /* 0x000fe200078ec0ff */
[----:B------:R-:W-:-:S04]  /*0570*/  VIADD R22, R27, 0xffffffff ;  /* 0xffffffff1b167836 */ /* 0x000fc80000000000 */
[----:B------:R-:W-:-:S05]  /*0580*/  VIADD R21, R20, 0xffffffff ;  /* 0xffffffff14157836 */ /* 0x000fca0000000000 */
[----:B------:R-:W-:-:S04]  /*0590*/  ISETP.GT.U32.AND P0, PT, R21, 0x7feffffe, PT ;  /* 0x7feffffe1500780c */ /* 0x000fc80003f04070 */
[----:B------:R-:W-:-:S13]  /*05a0*/  ISETP.GT.U32.OR P0, PT, R22, 0x7feffffe, P0 ;  /* 0x7feffffe1600780c */ /* 0x000fda0000704470 */
[----:B------:R-:W-:Y:S05]  /*05b0*/  @P0 BRA `(.L_x_10) ;  /* 0x00000000006c0947 */ /* 0x000fea0003800000 */
[----:B------:R-:W-:Y:S01]  /*05c0*/  LOP3.LUT R7, R9, 0x7ff00000, RZ, 0xc0, !PT ;  /* 0x7ff0000009077812 */ /* 0x000fe200078ec0ff */
[----:B------:R-:W-:-:S03]  /*05d0*/  IMAD.MOV.U32 R20, RZ, RZ, RZ ;  /* 0x000000ffff147224 */ /* 0x000fc600078e00ff */
[CC--:B------:R-:W-:Y:S02]  /*05e0*/  VIADDMNMX R6, R4.reuse, -R7.reuse, 0xb9600000, !PT ;  /* 0xb960000004067446 */ /* 0x0c0fe40007800907 */
[----:B------:R-:W-:Y:S02]  /*05f0*/  ISETP.GE.U32.AND P0, PT, R4, R7, PT ;  /* 0x000000070400720c */ /* 0x000fe40003f06070 */
[----:B------:R-:W-:Y:S02]  /*0600*/  VIMNMX R6, PT, PT, R6, 0x46a00000, PT ;  /* 0x46a0000006067848 */ /* 0x000fe40003fe0100 */
[----:B------:R-:W-:-:S05]  /*0610*/  SEL R5, R5, 0x63400000, !P0 ;  /* 0x6340000005057807 */ /* 0x000fca0004000000 */
[----:B------:R-:W-:-:S04]  /*0620*/  IMAD.IADD R6, R6, 0x1, -R5 ;  /* 0x0000000106067824 */ /* 0x000fc800078e0a05 */
[----:B------:R-:W-:-:S06]  /*0630*/  VIADD R21, R6, 0x7fe00000 ;  /* 0x7fe0000006157836 */ /* 0x000fcc0000000000 */
[----:B------:R-:W-:-:S10]  /*0640*/  DMUL R4, R24, R20 ;  /* 0x0000001418047228 */ /* 0x000fd40000000000 */
[----:B------:R-:W-:-:S13]  /*0650*/  FSETP.GTU.AND P0, PT, |R5|, 1.469367938527859385e-39, PT ;  /* 0x001000000500780b */ /* 0x000fda0003f0c200 */
[----:B------:R-:W-:Y:S05]  /*0660*/  @P0 BRA `(.L_x_11) ;  /* 0x0000000000940947 */ /* 0x000fea0003800000 */
[----:B------:R-:W-:Y:S01]  /*0670*/  DFMA R10, R24, -R10, R18 ;  /* 0x8000000a180a722b */ /* 0x000fe20000000012 */
[----:B------:R-:W-:-:S09]  /*0680*/  IMAD.MOV.U32 R20, RZ, RZ, RZ ;  /* 0x000000ffff147224 */ /* 0x000fd200078e00ff */
[C---:B------:R-:W-:Y:S02]  /*0690*/  FSETP.NEU.AND P0, PT, R11.reuse, RZ, PT ;  /* 0x000000ff0b00720b */ /* 0x040fe40003f0d000 */
[----:B------:R-:W-:-:S04]  /*06a0*/  LOP3.LUT R7, R11, 0x80000000, R9, 0x48, !PT ;  /* 0x800000000b077812 */ /* 0x000fc800078e4809 */
[----:B------:R-:W-:-:S07]  /*06b0*/  LOP3.LUT R21, R7, R21, RZ, 0xfc, !PT ;  /* 0x0000001507157212 */ /* 0x000fce00078efcff */
[----:B------:R-:W-:Y:S05]  /*06c0*/  @!P0 BRA `(.L_x_11) ;  /* 0x00000000007c8947 */ /* 0x000fea0003800000 */
[----:B------:R-:W-:Y:S01]  /*06d0*/  IMAD.MOV R9, RZ, RZ, -R6 ;  /* 0x000000ffff097224 */ /* 0x000fe200078e0a06 */
[----:B------:R-:W-:Y:S01]  /*06e0*/  DMUL.RP R20, R24, R20 ;  /* 0x0000001418147228 */ /* 0x000fe20000008000 */
[----:B------:R-:W-:-:S06]  /*06f0*/  IMAD.MOV.U32 R8, RZ, RZ, RZ ;  /* 0x000000ffff087224 */ /* 0x000fcc00078e00ff */
[----:B------:R-:W-:-:S03]  /*0700*/  DFMA R8, R4, -R8, R24 ;  /* 0x800000080408722b */ /* 0x000fc60000000018 */
[----:B------:R-:W-:-:S03]  /*0710*/  LOP3.LUT R7, R21, R7, RZ, 0x3c, !PT ;  /* 0x0000000715077212 */ /* 0x000fc600078e3cff */
[----:B------:R-:W-:-:S04]  /*0720*/  IADD3 R8, PT, PT, -R6, -0x43300000, RZ ;  /* 0xbcd0000006087810 */ /* 0x000fc80007ffe1ff */
[----:B------:R-:W-:-:S04]  /*0730*/  FSETP.NEU.AND P0, PT, |R9|, R8, PT ;  /* 0x000000080900720b */ /* 0x000fc80003f0d200 */
[----:B------:R-:W-:Y:S02]  /*0740*/  FSEL R4, R20, R4, !P0 ;  /* 0x0000000414047208 */ /* 0x000fe40004000000 */
[----:B------:R-:W-:Y:S01]  /*0750*/  FSEL R5, R7, R5, !P0 ;  /* 0x0000000507057208 */ /* 0x000fe20004000000 */
[----:B------:R-:W-:Y:S06]  /*0760*/  BRA `(.L_x_11) ;  /* 0x0000000000547947 */ /* 0x000fec0003800000 */
.L_x_10:
[----:B------:R-:W-:-:S14]  /*0770*/  DSETP.NAN.AND P0, PT, R6, R6, PT ;  /* 0x000000060600722a */ /* 0x000fdc0003f08000 */
[----:B------:R-:W-:Y:S05]  /*0780*/  @P0 BRA `(.L_x_12) ;  /* 0x0000000000440947 */ /* 0x000fea0003800000 */
[----:B------:R-:W-:-:S14]  /*0790*/  DSETP.NAN.AND P0, PT, R8, R8, PT ;  /* 0x000000080800722a */ /* 0x000fdc0003f08000 */
[----:B------:R-:W-:Y:S05]  /*07a0*/  @P0 BRA `(.L_x_13) ;  /* 0x0000000000300947 */ /* 0x000fea0003800000 */
[----:B------:R-:W-:Y:S01]  /*07b0*/  ISETP.NE.AND P0, PT, R20, R27, PT ;  /* 0x0000001b1400720c */ /* 0x000fe20003f05270 */
[----:B------:R-:W-:Y:S02]  /*07c0*/  IMAD.MOV.U32 R4, RZ, RZ, 0x0 ;  /* 0x00000000ff047424 */ /* 0x000fe400078e00ff */
[----:B------:R-:W-:-:S10]  /*07d0*/  IMAD.MOV.U32 R5, RZ, RZ, -0x80000 ;  /* 0xfff80000ff057424 */ /* 0x000fd400078e00ff */
[----:B------:R-:W-:Y:S05]  /*07e0*/  @!P0 BRA `(.L_x_11) ;  /* 0x0000000000348947 */ /* 0x000fea0003800000 */
[----:B------:R-:W-:Y:S02]  /*07f0*/  ISETP.NE.AND P0, PT, R20, 0x7ff00000, PT ;  /* 0x7ff000001400780c */ /* 0x000fe40003f05270 */
[----:B------:R-:W-:Y:S02]  /*0800*/  LOP3.LUT R5, R7, 0x80000000, R9, 0x48, !PT ;  /* 0x8000000007057812 */ /* 0x000fe400078e4809 */
[----:B------:R-:W-:-:S13]  /*0810*/  ISETP.EQ.OR P0, PT, R27, RZ, !P0 ;  /* 0x000000ff1b00720c */ /* 0x000fda0004702670 */
[----:B------:R-:W-:Y:S01]  /*0820*/  @P0 LOP3.LUT R6, R5, 0x7ff00000, RZ, 0xfc, !PT ;  /* 0x7ff0000005060812 */ /* 0x000fe200078efcff */
[----:B------:R-:W-:Y:S02]  /*0830*/  @!P0 IMAD.MOV.U32 R4, RZ, RZ, RZ ;  /* 0x000000ffff048224 */ /* 0x000fe400078e00ff */
[----:B------:R-:W-:Y:S02]  /*0840*/  @P0 IMAD.MOV.U32 R4, RZ, RZ, RZ ;  /* 0x000000ffff040224 */ /* 0x000fe400078e00ff */
[----:B------:R-:W-:Y:S01]  /*0850*/  @P0 IMAD.MOV.U32 R5, RZ, RZ, R6 ;  /* 0x000000ffff050224 */ /* 0x000fe200078e0006 */
[----:B------:R-:W-:Y:S06]  /*0860*/  BRA `(.L_x_11) ;  /* 0x0000000000147947 */ /* 0x000fec0003800000 */
.L_x_13:
[----:B------:R-:W-:Y:S01]  /*0870*/  LOP3.LUT R5, R9, 0x80000, RZ, 0xfc, !PT ;  /* 0x0008000009057812 */ /* 0x000fe200078efcff */
[----:B------:R-:W-:Y:S01]  /*0880*/  IMAD.MOV.U32 R4, RZ, RZ, R8 ;  /* 0x000000ffff047224 */ /* 0x000fe200078e0008 */
[----:B------:R-:W-:Y:S06]  /*0890*/  BRA `(.L_x_11) ;  /* 0x0000000000087947 */ /* 0x000fec0003800000 */
.L_x_12:
[----:B------:R-:W-:Y:S01]  /*08a0*/  LOP3.LUT R5, R7, 0x80000, RZ, 0xfc, !PT ;  /* 0x0008000007057812 */ /* 0x000fe200078efcff */
[----:B------:R-:W-:-:S07]  /*08b0*/  IMAD.MOV.U32 R4, RZ, RZ, R6 ;  /* 0x000000ffff047224 */ /* 0x000fce00078e0006 */
.L_x_11:
[----:B------:R-:W-:Y:S05]  /*08c0*/  BSYNC.RECONVERGENT B2 ;  /* 0x0000000000027941 */ /* 0x000fea0003800200 */
.L_x_9:
[----:B------:R-:W-:Y:S02]  /*08d0*/  IMAD.MOV.U32 R6, RZ, RZ, R4 ;  /* 0x000000ffff067224 */ /* 0x000fe400078e0004 */
[----:B------:R-:W-:Y:S02]  /*08e0*/  IMAD.MOV.U32 R7, RZ, RZ, R5 ;  /* 0x000000ffff077224 */ /* 0x000fe400078e0005 */
[----:B------:R-:W-:Y:S02]  /*08f0*/  IMAD.MOV.U32 R4, RZ, RZ, R0 ;  /* 0x000000ffff047224 */ /* 0x000fe400078e0000 */
[----:B------:R-:W-:-:S04]  /*0900*/  IMAD.MOV.U32 R5, RZ, RZ, 0x0 ;  /* 0x00000000ff057424 */ /* 0x000fc800078e00ff */
[----:B------:R-:W-:Y:S05]  /*0910*/  RET.REL.NODEC R4 `(_Z26kernel_elementWiseDivisionPKdS0_Pdjj) ;  /* 0xfffffff404b87950 */ /* 0x000fea0003c3ffff */
.L_x_14:
        /* <DEDUP_REMOVED lines=14> */
.L_x_29:


//--------------------- .text._Z15kernel_convolvePKdS0_Pdjj --------------------------
	.section	.text._Z15kernel_convolvePKdS0_Pdjj,"ax",@progbits
	.align	128
        .global         _Z15kernel_convolvePKdS0_Pdjj
        .type           _Z15kernel_convolvePKdS0_Pdjj,@function
        .size           _Z15kernel_convolvePKdS0_Pdjj,(.L_x_32 - _Z15kernel_convolvePKdS0_Pdjj)
        .other          _Z15kernel_convolvePKdS0_Pdjj,@"STO_CUDA_ENTRY STV_DEFAULT"
_Z15kernel_convolvePKdS0_Pdjj:
.text._Z15kernel_convolvePKdS0_Pdjj:
[----:B------:R-:W-:Y:S01]  /*0000*/  LDC R1, c[0x0][0x37c] ;  /* 0x0000df00ff017b82 */ /* 0x000fe20000000800 */
[----:B------:R-:W0:Y:S01]  /*0010*/  S2R R0, SR_CTAID.X ;  /* 0x0000000000007919 */ /* 0x000e220000002500 */
[----:B------:R-:W1:Y:S01]  /*0020*/  LDCU.64 UR8, c[0x0][0x398] ;  /* 0x00007300ff0877ac */ /* 0x000e620008000a00 */
[----:B------:R-:W0:Y:S01]  /*0030*/  S2R R3, SR_TID.X ;  /* 0x0000000000037919 */ /* 0x000e220000002100 */
[----:B------:R-:W0:Y:S01]  /*0040*/  LDCU UR4, c[0x0][0x360] ;  /* 0x00006c00ff0477ac */ /* 0x000e220008000800 */
[----:B------:R-:W2:Y:S01]  /*0050*/  LDCU UR6, c[0x0][0x370] ;  /* 0x00006e00ff0677ac */ /* 0x000ea20008000800 */
[----:B-1----:R-:W-:-:S04]  /*0060*/  UIMAD UR5, UR8, 0x3, URZ ;  /* 0x00000003080578a4 */ /* 0x002fc8000f8e02ff */
[----:B------:R-:W-:Y:S01]  /*0070*/  UIMAD UR7, UR5, UR9, URZ ;  /* 0x00000009050772a4 */ /* 0x000fe2000f8e02ff */
[----:B0-----:R-:W-:Y:S01]  /*0080*/  IMAD R0, R0, UR4, R3 ;  /* 0x0000000400007c24 */ /* 0x001fe2000f8e0203 */
[----:B--2---:R-:W-:-:S04]  /*0090*/  UIMAD UR4, UR4, UR6, URZ ;  /* 0x00000006040472a4 */ /* 0x004fc8000f8e02ff */
[----:B------:R-:W-:-:S13]  /*00a0*/  ISETP.GE.AND P0, PT, R0, UR7, PT ;  /* 0x0000000700007c0c */ /* 0x000fda000bf06270 */
[----:B------:R-:W-:Y:S05]  /*00b0*/  @P0 EXIT ;  /* 0x000000000000094d */ /* 0x000fea0003800000 */
[----:B------:R-:W-:Y:S01]  /*00c0*/  UISETP.NE.AND UP0, UPT, UR9, URZ, UPT ;  /* 0x000000ff0900728c */ /* 0x000fe2000bf05270 */
[----:B------:R-:W0:Y:S01]  /*00d0*/  LDCU.64 UR10, c[0x0][0x358] ;  /* 0x00006b00ff0a77ac */ /* 0x000e220008000a00 */
[----:B------:R-:W1:Y:S07]  /*00e0*/  LDCU UR8, c[0x0][0x39c] ;  /* 0x00007380ff0877ac */ /* 0x000e6e0008000800 */
[----:B------:R-:W-:Y:S05]  /*00f0*/  BRA.U !UP0, `(.L_x_15) ;  /* 0x0000000508187547 */ /* 0x000fea000b800000 */
[----:B------:R-:W-:Y:S01]  /*0100*/  BSSY.RECONVERGENT B0, `(.L_x_16) ;  /* 0x0000024000007945 */ /* 0x000fe20003800200 */
.L_x_20:
[----:B------:R-:W2:Y:S01]  /*0110*/  LDCU UR6, c[0x0][0x398] ;  /* 0x00007300ff0677ac */ /* 0x000ea20008000800 */
[----:B0-----:R-:W-:Y:S01]  /*0120*/  IMAD.MOV.U32 R2, RZ, RZ, RZ ;  /* 0x000000ffff027224 */ /* 0x001fe200078e00ff */
[----:B------:R-:W-:Y:S01]  /*0130*/  BSSY.RELIABLE B1, `(.L_x_17) ;  /* 0x000001c000017945 */ /* 0x000fe20003800100 */
[----:B--2---:R-:W2:Y:S01]  /*0140*/  I2F.U32.RP R4, UR6 ;  /* 0x0000000600047d06 */ /* 0x004ea20008209000 */
[----:B------:R-:W-:-:S07]  /*0150*/  ISETP.NE.U32.AND P2, PT, RZ, UR6, PT ;  /* 0x00000006ff007c0c */ /* 0x000fce000bf45070 */
[----:B--2---:R-:W2:Y:S02]  /*0160*/  MUFU.RCP R4, R4 ;  /* 0x0000000400047308 */ /* 0x004ea40000001000 */
[----:B--2---:R-:W-:Y:S01]  /*0170*/  IADD3 R5, PT, PT, R4, 0xffffffe, RZ ;  /* 0x0ffffffe04057810 */ /* 0x004fe20007ffe0ff */
[----:B------:R-:W-:-:S05]  /*0180*/  HFMA2 R4, -RZ, RZ, 0, 0 ;  /* 0x00000000ff047431 */ /* 0x000fca00000001ff */
[----:B------:R-:W2:Y:S02]  /*0190*/  F2I.FTZ.U32.TRUNC.NTZ R3, R5 ;  /* 0x0000000500037305 */ /* 0x000ea4000021f000 */
[----:B--2---:R-:W-:-:S05]  /*01a0*/  IADD3 R7, PT, PT, RZ, -R3, RZ ;  /* 0x80000003ff077210 */ /* 0x004fca0007ffe0ff */
[----:B------:R-:W-:-:S04]  /*01b0*/  IMAD R7, R7, UR6, RZ ;  /* 0x0000000607077c24 */ /* 0x000fc8000f8e02ff */
[----:B------:R-:W-:-:S06]  /*01c0*/  IMAD.HI.U32 R3, R3, R7, R2 ;  /* 0x0000000703037227 */ /* 0x000fcc00078e0002 */
[----:B------:R-:W-:-:S05]  /*01d0*/  IMAD.HI.U32 R8, R3, R0, RZ ;  /* 0x0000000003087227 */ /* 0x000fca00078e00ff */
[----:B------:R-:W-:-:S05]  /*01e0*/  IADD3 R3, PT, PT, -R8, RZ, RZ ;  /* 0x000000ff08037210 */ /* 0x000fca0007ffe1ff */
[----:B------:R-:W-:Y:S02]  /*01f0*/  IMAD R6, R3, UR6, R0 ;  /* 0x0000000603067c24 */ /* 0x000fe4000f8e0200 */
[----:B------:R-:W2:Y:S03]  /*0200*/  LDC.64 R2, c[0x0][0x390] ;  /* 0x0000e400ff027b82 */ /* 0x000ea60000000a00 */
[----:B------:R-:W-:-:S13]  /*0210*/  ISETP.GE.U32.AND P0, PT, R6, UR6, PT ;  /* 0x0000000606007c0c */ /* 0x000fda000bf06070 */
[----:B------:R-:W-:Y:S01]  /*0220*/  @P0 VIADD R6, R6, -UR6 ;  /* 0x8000000606060c36 */ /* 0x000fe20008000000 */
[----:B------:R-:W-:-:S04]  /*0230*/  @P0 IADD3 R8, PT, PT, R8, 0x1, RZ ;  /* 0x0000000108080810 */ /* 0x000fc80007ffe0ff */
[----:B------:R-:W-:Y:S01]  /*0240*/  ISETP.GE.U32.AND P1, PT, R6, UR6, PT ;  /* 0x0000000606007c0c */ /* 0x000fe2000bf26070 */
[----:B--2---:R-:W-:-:S05]  /*0250*/  IMAD.WIDE R2, R0, 0x8, R2 ;  /* 0x0000000800027825 */ /* 0x004fca00078e0202 */
[----:B0-----:R0:W-:Y:S07]  /*0260*/  STG.E.64 desc[UR10][R2.64], RZ ;  /* 0x000000ff02007986 */ /* 0x0011ee000c101b0a */
[----:B------:R-:W-:Y:S01]  /*0270*/  @P1 VIADD R8, R8, 0x1 ;  /* 0x0000000108081836 */ /* 0x000fe20000000000 */
[----:B------:R-:W-:-:S04]  /*0280*/  @!P2 LOP3.LUT R8, RZ, UR6, RZ, 0x33, !PT ;  /* 0x00000006ff08ac12 */ /* 0x000fc8000f8e33ff */
[----:B------:R-:W-:-:S13]  /*0290*/  ISETP.GE.U32.AND P1, PT, R8, UR5, PT ;  /* 0x0000000508007c0c */ /* 0x000fda000bf26070 */
.L_x_19:
[----:B------:R-:W-:Y:S05]  /*02a0*/  @!P1 BREAK.RELIABLE B1 ;  /* 0x0000000000019942 */ /* 0x000fea0003800100 */
[----:B------:R-:W-:Y:S05]  /*02b0*/  @!P1 BRA `(.L_x_18) ;  /* 0x0000000000209947 */ /* 0x000fea0003800000 */
[----:B------:R-:W-:-:S05]  /*02c0*/  VIADD R4, R4, 0x1 ;  /* 0x0000000104047836 */ /* 0x000fca0000000000 */
[----:B-1----:R-:W-:-:S13]  /*02d0*/  ISETP.NE.AND P0, PT, R4, UR8, PT ;  /* 0x0000000804007c0c */ /* 0x002fda000bf05270 */
[----:B------:R-:W-:Y:S05]  /*02e0*/  @P0 BRA `(.L_x_19) ;  /* 0xfffffffc00ec0947 */ /* 0x000fea000383ffff */
[----:B------:R-:W-:Y:S05]  /*02f0*/  BSYNC.RELIABLE B1 ;  /* 0x0000000000017941 */ /* 0x000fea0003800100 */
.L_x_17:
[----:B------:R-:W-:-:S04]  /*0300*/  IADD3 R0, PT, PT, R0, UR4, RZ ;  /* 0x0000000400007c10 */ /* 0x000fc8000fffe0ff */
[----:B------:R-:W-:-:S13]  /*0310*/  ISETP.GE.AND P0, PT, R0, UR7, PT ;  /* 0x0000000700007c0c */ /* 0x000fda000bf06270 */
[----:B------:R-:W-:Y:S05]  /*0320*/  @!P0 BRA `(.L_x_20) ;  /* 0xfffffffc00788947 */ /* 0x000fea000383ffff */
[----:B------:R-:W-:Y:S05]  /*0330*/  EXIT ;  /* 0x000000000000794d */ /* 0x000fea0003800000 */
.L_x_18:
[----:B-1----:R-:W-:Y:S05]  /*0340*/  BSYNC.RECONVERGENT B0 ;  /* 0x0000000000007941 */ /* 0x002fea0003800200 */
.L_x_16:
[----:B------:R-:W1:Y:S01]  /*0350*/  I2F.U32.RP R6, UR5 ;  /* 0x0000000500067d06 */ /* 0x000e620008209000 */
[----:B------:R-:W-:Y:S02]  /*0360*/  IADD3 R7, PT, PT, RZ, -UR5, RZ ;  /* 0x80000005ff077c10 */ /* 0x000fe4000fffe0ff */
[----:B------:R-:W-:-:S05]  /*0370*/  ISETP.NE.U32.AND P1, PT, RZ, UR5, PT ;  /* 0x00000005ff007c0c */ /* 0x000fca000bf25070 */
[----:B-1----:R-:W1:Y:S02]  /*0380*/  MUFU.RCP R6, R6 ;  /* 0x0000000600067308 */ /* 0x002e640000001000 */
[----:B-1----:R-:W-:-:S06]  /*0390*/  VIADD R4, R6, 0xffffffe ;  /* 0x0ffffffe06047836 */ /* 0x002fcc0000000000 */
[----:B------:R1:W2:Y:S02]  /*03a0*/  F2I.FTZ.U32.TRUNC.NTZ R5, R4 ;  /* 0x0000000400057305 */ /* 0x0002a4000021f000 */
[----:B-1----:R-:W-:Y:S02]  /*03b0*/  IMAD.MOV.U32 R4, RZ, RZ, RZ ;  /* 0x000000ffff047224 */ /* 0x002fe400078e00ff */
[----:B--2---:R-:W-:-:S04]  /*03c0*/  IMAD R7, R7, R5, RZ ;  /* 0x0000000507077224 */ /* 0x004fc800078e02ff */
[----:B------:R-:W-:Y:S02]  /*03d0*/  IMAD.HI.U32 R5, R5, R7, R4 ;  /* 0x0000000705057227 */ /* 0x000fe400078e0004 */
[----:B------:R-:W1:Y:S04]  /*03e0*/  LDC.64 R6, c[0x0][0x380] ;  /* 0x0000e000ff067b82 */ /* 0x000e680000000a00 */
[----:B------:R-:W-:-:S05]  /*03f0*/  IMAD.HI.U32 R5, R5, R0, RZ ;  /* 0x0000000005057227 */ /* 0x000fca00078e00ff */
[----:B------:R-:W-:-:S05]  /*0400*/  IADD3 R5, PT, PT, -R5, RZ, RZ ;  /* 0x000000ff05057210 */ /* 0x000fca0007ffe1ff */
[----:B------:R-:W-:Y:S02]  /*0410*/  IMAD R9, R5, UR5, R0 ;  /* 0x0000000505097c24 */ /* 0x000fe4000f8e0200 */
[----:B------:R-:W2:Y:S01]  /*0420*/  LDC.64 R4, c[0x0][0x388] ;  /* 0x0000e200ff047b82 */ /* 0x000ea20000000a00 */
[----:B------:R-:W-:Y:S02]  /*0430*/  IMAD.HI R0, R8, 0x55555556, RZ ;  /* 0x5555555608007827 */ /* 0x000fe400078e02ff */
[----:B------:R-:W-:-:S03]  /*0440*/  ISETP.GE.U32.AND P0, PT, R9, UR5, PT ;  /* 0x0000000509007c0c */ /* 0x000fc6000bf06070 */
[----:B------:R-:W-:-:S05]  /*0450*/  LEA.HI R11, R0, R0, RZ, 0x1 ;  /* 0x00000000000b7211 */ /* 0x000fca00078f08ff */
[----:B------:R-:W-:-:S05]  /*0460*/  IMAD R15, R11, -0x3, R8 ;  /* 0xfffffffd0b0f7824 */ /* 0x000fca00078e0208 */
[----:B------:R-:W-:-:S05]  /*0470*/  @P0 VIADD R9, R9, -UR5 ;  /* 0x8000000509090c36 */ /* 0x000fca0008000000 */
[----:B------:R-:W-:-:S13]  /*0480*/  ISETP.GE.U32.AND P0, PT, R9, UR5, PT ;  /* 0x0000000509007c0c */ /* 0x000fda000bf06070 */
[----:B------:R-:W-:Y:S02]  /*0490*/  @P0 IADD3 R9, PT, PT, R9, -UR5, RZ ;  /* 0x8000000509090c10 */ /* 0x000fe4000fffe0ff */
[----:B------:R-:W-:-:S05]  /*04a0*/  @!P1 LOP3.LUT R9, RZ, UR5, RZ, 0x33, !PT ;  /* 0x00000005ff099c12 */ /* 0x000fca000f8e33ff */
[----:B------:R-:W-:Y:S01]  /*04b0*/  IMAD R0, R9, UR5, R8 ;  /* 0x0000000509007c24 */ /* 0x000fe2000f8e0208 */
[----:B-1----:R-:W-:-:S07]  /*04c0*/  CS2R R8, SRZ ;  /* 0x0000000000087805 */ /* 0x002fce000001ff00 */
.L_x_21:
[----:B------:R-:W-:Y:S02]  /*04d0*/  IMAD.IADD R13, R0, 0x1, -R15 ;  /* 0x00000001000d7824 */ /* 0x000fe400078e0a0f */
[----:B------:R-:W-:-:S04]  /*04e0*/  IMAD.WIDE.U32 R10, R15, 0x8, R6 ;  /* 0x000000080f0a7825 */ /* 0x000fc800078e0006 */
[----:B--2---:R-:W-:Y:S02]  /*04f0*/  IMAD.WIDE.U32 R12, R13, 0x8, R4 ;  /* 0x000000080d0c7825 */ /* 0x004fe400078e0004 */
[----:B------:R-:W2:Y:S04]  /*0500*/  LDG.E.64 R10, desc[UR10][R10.64] ;  /* 0x0000000a0a0a7981 */ /* 0x000ea8000c1e1b00 */
[----:B------:R-:W2:Y:S01]  /*0510*/  LDG.E.64 R12, desc[UR10][R12.64] ;  /* 0x0000000a0c0c7981 */ /* 0x000ea2000c1e1b00 */
[----:B------:R-:W-:Y:S01]  /*0520*/  IADD3 R15, PT, PT, R15, 0x3, RZ ;  /* 0x000000030f0f7810 */ /* 0x000fe20007ffe0ff */
[----:B-12---:R-:W-:-:S07]  /*0530*/  DFMA R8, R10, R12, R8 ;  /* 0x0000000c0a08722b */ /* 0x006fce0000000008 */
[----:B------:R1:W-:Y:S01]  /*0540*/  STG.E.64 desc[UR10][R2.64], R8 ;  /* 0x0000000802007986 */ /* 0x0003e2000c101b0a */
[----:B------:R-:W-:Y:S05]  /*0550*/  BRA `(.L_x_21) ;  /* 0xfffffffc00dc7947 */ /* 0x000fea000383ffff */
.L_x_15:
[----:B------:R-:W2:Y:S02]  /*0560*/  LDC.64 R4, c[0x0][0x390] ;  /* 0x0000e400ff047b82 */ /* 0x000ea40000000a00 */
.L_x_22:
[----:B--2---:R-:W-:-:S04]  /*0570*/  IMAD.WIDE R2, R0, 0x8, R4 ;  /* 0x0000000800027825 */ /* 0x004fc800078e0204 */
[----:B------:R-:W-:Y:S01]  /*0580*/  VIADD R0, R0, UR4 ;  /* 0x0000000400007c36 */ /* 0x000fe20008000000 */
[----:B0-----:R3:W-:Y:S04]  /*0590*/  STG.E.64 desc[UR10][R2.64], RZ ;  /* 0x000000ff02007986 */ /* 0x0017e8000c101b0a */
[----:B------:R-:W-:-:S13]  /*05a0*/  ISETP.GE.AND P0, PT, R0, UR7, PT ;  /* 0x0000000700007c0c */ /* 0x000fda000bf06270 */
[----:B---3--:R-:W-:Y:S05]  /*05b0*/  @!P0 BRA `(.L_x_22) ;  /* 0xfffffffc00ec8947 */ /* 0x008fea000383ffff */
[----:B-1----:R-:W-:Y:S05]  /*05c0*/  EXIT ;  /* 0x000000000000794d */ /* 0x002fea0003800000 */
.L_x_23:
        /* <DEDUP_REMOVED lines=11> */
.L_x_32:


//--------------------- .text._Z21kernel_internalMemcpyPdPKdjj --------------------------
	.section	.text._Z21kernel_internalMemcpyPdPKdjj,"ax",@progbits
	.align	128
        .global         _Z21kernel_internalMemcpyPdPKdjj
        .type           _Z21kernel_internalMemcpyPdPKdjj,@function
        .size           _Z21kernel_internalMemcpyPdPKdjj,(.L_x_33 - _Z21kernel_internalMemcpyPdPKdjj)
        .other          _Z21kernel_internalMemcpyPdPKdjj,@"STO_CUDA_ENTRY STV_DEFAULT"
_Z21kernel_internalMemcpyPdPKdjj:
.text._Z21kernel_internalMemcpyPdPKdjj:
[----:B------:R-:W-:Y:S01]  /*0000*/  LDC R1, c[0x0][0x37c] ;  /* 0x0000df00ff017b82 */ /* 0x000fe20000000800 */
[----:B------:R-:W0:Y:S01]  /*0010*/  S2R R7, SR_CTAID.X ;  /* 0x0000000000077919 */ /* 0x000e220000002500 */
[----:B------:R-:W1:Y:S01]  /*0020*/  LDCU.64 UR4, c[0x0][0x390] ;  /* 0x00007200ff0477ac */ /* 0x000e620008000a00 */
[----:B------:R-:W0:Y:S01]  /*0030*/  S2R R0, SR_TID.X ;  /* 0x0000000000007919 */ /* 0x000e220000002100 */
[----:B------:R-:W0:Y:S04]  /*0040*/  LDCU UR6, c[0x0][0x360] ;  /* 0x00006c00ff0677ac */ /* 0x000e280008000800 */
[----:B------:R-:W2:Y:S01]  /*0050*/  LDC R2, c[0x0][0x370] ;  /* 0x0000dc00ff027b82 */ /* 0x000ea20000000800 */
[----:B-1----:R-:W-:Y:S01]  /*0060*/  UIMAD UR4, UR5, UR4, URZ ;  /* 0x00000004050472a4 */ /* 0x002fe2000f8e02ff */
[----:B0-----:R-:W-:-:S02]  /*0070*/  IMAD R7, R7, UR6, R0 ;  /* 0x0000000607077c24 */ /* 0x001fc4000f8e0200 */
[----:B--2---:R-:W-:-:S03]  /*0080*/  IMAD R0, R2, UR6, RZ ;  /* 0x0000000602007c24 */ /* 0x004fc6000f8e02ff */
[----:B------:R-:W-:-:S13]  /*0090*/  ISETP.GE.AND P0, PT, R7, UR4, PT ;  /* 0x0000000407007c0c */ /* 0x000fda000bf06270 */
[----:B------:R-:W-:Y:S05]  /*00a0*/  @P0 EXIT ;  /* 0x000000000000094d */ /* 0x000fea0003800000 */
[----:B------:R-:W0:Y:S01]  /*00b0*/  I2F.U32.RP R8, R0 ;  /* 0x0000000000087306 */ /* 0x000e220000209000 */
[C---:B------:R-:W-:Y:S01]  /*00c0*/  IADD3 R4, PT, PT, R0.reuse, R7, RZ ;  /* 0x0000000700047210 */ /* 0x040fe20007ffe0ff */
[----:B------:R-:W-:Y:S01]  /*00d0*/  IMAD.MOV R9, RZ, RZ, -R0 ;  /* 0x000000ffff097224 */ /* 0x000fe200078e0a00 */
[----:B------:R-:W-:Y:S01]  /*00e0*/  ISETP.NE.U32.AND P2, PT, R0, RZ, PT ;  /* 0x000000ff0000720c */ /* 0x000fe20003f45070 */
[----:B------:R-:W1:Y:S01]  /*00f0*/  LDCU.64 UR6, c[0x0][0x358] ;  /* 0x00006b00ff0677ac */ /* 0x000e620008000a00 */
[C---:B------:R-:W-:Y:S01]  /*0100*/  ISETP.GE.AND P0, PT, R4.reuse, UR4, PT ;  /* 0x0000000404007c0c */ /* 0x040fe2000bf06270 */
[----:B------:R-:W-:Y:S01]  /*0110*/  BSSY.RECONVERGENT B0, `(.L_x_24) ;  /* 0x0000027000007945 */ /* 0x000fe20003800200 */
[----:B------:R-:W-:Y:S02]  /*0120*/  VIMNMX R5, PT, PT, R4, UR4, !PT ;  /* 0x0000000404057c48 */ /* 0x000fe4000ffe0100 */
[----:B------:R-:W-:-:S04]  /*0130*/  SEL R6, RZ, 0x1, P0 ;  /* 0x00000001ff067807 */ /* 0x000fc80000000000 */
[----:B------:R-:W-:Y:S01]  /*0140*/  IADD3 R5, PT, PT, R5, -R4, -R6 ;  /* 0x8000000405057210 */ /* 0x000fe20007ffe806 */
[----:B0-----:R-:W0:Y:S02]  /*0150*/  MUFU.RCP R8, R8 ;  /* 0x0000000800087308 */ /* 0x001e240000001000 */
[----:B0-----:R-:W-:-:S06]  /*0160*/  IADD3 R2, PT, PT, R8, 0xffffffe, RZ ;  /* 0x0ffffffe08027810 */ /* 0x001fcc0007ffe0ff */
[----:B------:R0:W2:Y:S02]  /*0170*/  F2I.FTZ.U32.TRUNC.NTZ R3, R2 ;  /* 0x0000000200037305 */ /* 0x0000a4000021f000 */
[----:B0-----:R-:W-:Y:S02]  /*0180*/  IMAD.MOV.U32 R2, RZ, RZ, RZ ;  /* 0x000000ffff027224 */ /* 0x001fe400078e00ff */
[----:B--2---:R-:W-:-:S04]  /*0190*/  IMAD R9, R9, R3, RZ ;  /* 0x0000000309097224 */ /* 0x004fc800078e02ff */
[----:B------:R-:W-:-:S06]  /*01a0*/  IMAD.HI.U32 R8, R3, R9, R2 ;  /* 0x0000000903087227 */ /* 0x000fcc00078e0002 */
[----:B------:R-:W-:-:S05]  /*01b0*/  IMAD.HI.U32 R9, R8, R5, RZ ;  /* 0x0000000508097227 */ /* 0x000fca00078e00ff */
[----:B------:R-:W-:-:S05]  /*01c0*/  IADD3 R2, PT, PT, -R9, RZ, RZ ;  /* 0x000000ff09027210 */ /* 0x000fca0007ffe1ff */
[----:B------:R-:W-:Y:S02]  /*01d0*/  IMAD R5, R0, R2, R5 ;  /* 0x0000000200057224 */ /* 0x000fe400078e0205 */
[----:B------:R-:W0:Y:S03]  /*01e0*/  LDC.64 R2, c[0x0][0x388] ;  /* 0x0000e200ff027b82 */ /* 0x000e260000000a00 */
[----:B------:R-:W-:-:S13]  /*01f0*/  ISETP.GE.U32.AND P0, PT, R5, R0, PT ;  /* 0x000000000500720c */ /* 0x000fda0003f06070 */
[----:B------:R-:W-:Y:S01]  /*0200*/  @P0 IMAD.IADD R5, R5, 0x1, -R0 ;  /* 0x0000000105050824 */ /* 0x000fe200078e0a00 */
[----:B------:R-:W-:-:S04]  /*0210*/  @P0 IADD3 R9, PT, PT, R9, 0x1, RZ ;  /* 0x0000000109090810 */ /* 0x000fc80007ffe0ff */
[-C--:B------:R-:W-:Y:S02]  /*0220*/  ISETP.GE.U32.AND P1, PT, R5, R0.reuse, PT ;  /* 0x000000000500720c */ /* 0x080fe40003f26070 */
[----:B------:R-:W2:Y:S11]  /*0230*/  LDC.64 R4, c[0x0][0x380] ;  /* 0x0000e000ff047b82 */ /* 0x000eb60000000a00 */
[----:B------:R-:W-:Y:S01]  /*0240*/  @P1 VIADD R9, R9, 0x1 ;  /* 0x0000000109091836 */ /* 0x000fe20000000000 */
[----:B------:R-:W-:-:S04]  /*0250*/  @!P2 LOP3.LUT R9, RZ, R0, RZ, 0x33, !PT ;  /* 0x00000000ff09a212 */ /* 0x000fc800078e33ff */
[----:B------:R-:W-:-:S04]  /*0260*/  IADD3 R6, PT, PT, R6, R9, RZ ;  /* 0x0000000906067210 */ /* 0x000fc80007ffe0ff */
[C---:B------:R-:W-:Y:S02]  /*0270*/  LOP3.LUT R8, R6.reuse, 0x3, RZ, 0xc0, !PT ;  /* 0x0000000306087812 */ /* 0x040fe400078ec0ff */
[----:B------:R-:W-:Y:S02]  /*0280*/  ISETP.GE.U32.AND P1, PT, R6, 0x3, PT ;  /* 0x000000030600780c */ /* 0x000fe40003f26070 */
[----:B------:R-:W-:-:S13]  /*0290*/  ISETP.NE.AND P0, PT, R8, 0x3, PT ;  /* 0x000000030800780c */ /* 0x000fda0003f05270 */
[----:B01----:R-:W-:Y:S05]  /*02a0*/  @!P0 BRA `(.L_x_25) ;  /* 0x0000000000348947 */ /* 0x003fea0003800000 */
[----:B------:R-:W0:Y:S01]  /*02b0*/  LDC.64 R12, c[0x0][0x380] ;  /* 0x0000e000ff0c7b82 */ /* 0x000e220000000a00 */
[----:B------:R-:W-:-:S05]  /*02c0*/  VIADD R6, R6, 0x1 ;  /* 0x0000000106067836 */ /* 0x000fca0000000000 */
[----:B------:R-:W-:Y:S02]  /*02d0*/  LOP3.LUT R6, R6, 0x3, RZ, 0xc0, !PT ;  /* 0x0000000306067812 */ /* 0x000fe400078ec0ff */
[----:B------:R-:W1:Y:S02]  /*02e0*/  LDC.64 R14, c[0x0][0x388] ;  /* 0x0000e200ff0e7b82 */ /* 0x000e640000000a00 */
[----:B------:R-:W-:-:S07]  /*02f0*/  IADD3 R6, PT, PT, -R6, RZ, RZ ;  /* 0x000000ff06067210 */ /* 0x000fce0007ffe1ff */
.L_x_26:
[----:B-1-3--:R-:W-:-:S06]  /*0300*/  IMAD.WIDE R10, R7, 0x8, R14 ;  /* 0x00000008070a7825 */ /* 0x00afcc00078e020e */
[----:B------:R-:W3:Y:S01]  /*0310*/  LDG.E.64 R10, desc[UR6][R10.64] ;  /* 0x000000060a0a7981 */ /* 0x000ee2000c1e1b00 */
[----:B0-----:R-:W-:Y:S01]  /*0320*/  IMAD.WIDE R8, R7, 0x8, R12 ;  /* 0x0000000807087825 */ /* 0x001fe200078e020c */
[----:B------:R-:W-:-:S03]  /*0330*/  IADD3 R7, PT, PT, R0, R7, RZ ;  /* 0x0000000700077210 */ /* 0x000fc60007ffe0ff */
[----:B------:R-:W-:-:S05]  /*0340*/  VIADD R6, R6, 0x1 ;  /* 0x0000000106067836 */ /* 0x000fca0000000000 */
[----:B------:R-:W-:Y:S01]  /*0350*/  ISETP.NE.AND P0, PT, R6, RZ, PT ;  /* 0x000000ff0600720c */ /* 0x000fe20003f05270 */
[----:B---3--:R3:W-:-:S12]  /*0360*/  STG.E.64 desc[UR6][R8.64], R10 ;  /* 0x0000000a08007986 */ /* 0x0087d8000c101b06 */
[----:B------:R-:W-:Y:S05]  /*0370*/  @P0 BRA `(.L_x_26) ;  /* 0xfffffffc00e00947 */ /* 0x000fea000383ffff */
.L_x_25:
[----:B------:R-:W-:Y:S05]  /*0380*/  BSYNC.RECONVERGENT B0 ;  /* 0x0000000000007941 */ /* 0x000fea0003800200 */
.L_x_24:
[----:B------:R-:W-:Y:S05]  /*0390*/  @!P1 EXIT ;  /* 0x000000000000994d */ /* 0x000fea0003800000 */
.L_x_27:
[----:B0-----:R-:W-:-:S05]  /*03a0*/  IMAD.WIDE R24, R7, 0x8, R2 ;  /* 0x0000000807187825 */ /* 0x001fca00078e0202 */
[----:B---3--:R-:W3:Y:S01]  /*03b0*/  LDG.E.64 R8, desc[UR6][R24.64] ;  /* 0x0000000618087981 */ /* 0x008ee2000c1e1b00 */
[----:B--2---:R-:W-:-:S04]  /*03c0*/  IMAD.WIDE R26, R7, 0x8, R4 ;  /* 0x00000008071a7825 */ /* 0x004fc800078e0204 */
[C---:B------:R-:W-:Y:S01]  /*03d0*/  IMAD.WIDE R10, R0.reuse, 0x8, R24 ;  /* 0x00000008000a7825 */ /* 0x040fe200078e0218 */
[----:B---3--:R0:W-:Y:S04]  /*03e0*/  STG.E.64 desc[UR6][R26.64], R8 ;  /* 0x000000081a007986 */ /* 0x0081e8000c101b06 */
[----:B------:R-:W2:Y:S01]  /*03f0*/  LDG.E.64 R12, desc[UR6][R10.64] ;  /* 0x000000060a0c7981 */ /* 0x000ea2000c1e1b00 */
[----:B------:R-:W-:-:S04]  /*0400*/  IMAD.WIDE R14, R0, 0x8, R26 ;  /* 0x00000008000e7825 */ /* 0x000fc800078e021a */
[C---:B------:R-:W-:Y:S01]  /*0410*/  IMAD.WIDE R16, R0.reuse, 0x8, R10 ;  /* 0x0000000800107825 */ /* 0x040fe200078e020a */
[----:B--2---:R0:W-:Y:S04]  /*0420*/  STG.E.64 desc[UR6][R14.64], R12 ;  /* 0x0000000c0e007986 */ /* 0x0041e8000c101b06 */
[----:B------:R-:W2:Y:S01]  /*0430*/  LDG.E.64 R18, desc[UR6][R16.64] ;  /* 0x0000000610127981 */ /* 0x000ea2000c1e1b00 */
[----:B------:R-:W-:-:S04]  /*0440*/  IMAD.WIDE R20, R0, 0x8, R14 ;  /* 0x0000000800147825 */ /* 0x000fc800078e020e */
[C---:B------:R-:W-:Y:S01]  /*0450*/  IMAD.WIDE R22, R0.reuse, 0x8, R16 ;  /* 0x0000000800167825 */ /* 0x040fe200078e0210 */
[----:B--2---:R0:W-:Y:S05]  /*0460*/  STG.E.64 desc[UR6][R20.64], R18 ;  /* 0x0000001214007986 */ /* 0x0041ea000c101b06 */
[----:B------:R-:W2:Y:S01]  /*0470*/  LDG.E.64 R22, desc[UR6][R22.64] ;  /* 0x0000000616167981 */ /* 0x000ea2000c1e1b00 */
[C---:B------:R-:W-:Y:S01]  /*0480*/  IMAD.WIDE R24, R0.reuse, 0x8, R20 ;  /* 0x0000000800187825 */ /* 0x040fe200078e0214 */
[----:B------:R-:W-:-:S04]  /*0490*/  LEA R7, R0, R7, 0x2 ;  /* 0x0000000700077211 */ /* 0x000fc800078e10ff */
[----:B------:R-:W-:Y:S01]  /*04a0*/  ISETP.GE.AND P0, PT, R7, UR4, PT ;  /* 0x0000000407007c0c */ /* 0x000fe2000bf06270 */
[----:B--2---:R0:W-:-:S12]  /*04b0*/  STG.E.64 desc[UR6][R24.64], R22 ;  /* 0x0000001618007986 */ /* 0x0041d8000c101b06 */
[----:B------:R-:W-:Y:S05]  /*04c0*/  @!P0 BRA `(.L_x_27) ;  /* 0xfffffffc00b48947 */ /* 0x000fea000383ffff */
[----:B------:R-:W-:Y:S05]  /*04d0*/  EXIT ;  /* 0x000000000000794d */ /* 0x000fea0003800000 */
.L_x_28:
        /* <DEDUP_REMOVED lines=10> */
.L_x_33:


//--------------------- .nv.shared.reserved.0     --------------------------
	.section	.nv.shared.reserved.0,"aw",@nobits
	.weak		__nv_reservedSMEM_offset_0_alias
	.size		__nv_reservedSMEM_offset_0_alias, 0, 64
	.other		__nv_reservedSMEM_offset_0_alias,@"STO_CUDA_RESERVED_SHARED STV_DEFAULT"
__nv_reservedSMEM_offset_0_alias:
	.zero		0
	.zero		64


//--------------------- .nv.constant0._Z32kernel_elementWiseMultiplicationPKdS0_Pdjj --------------------------
	.section	.nv.constant0._Z32kernel_elementWiseMultiplicationPKdS0_Pdjj,"a",@progbits
	.sectionflags	@""
	.align	4
.nv.constant0._Z32kernel_elementWiseMultiplicationPKdS0_Pdjj:
	.zero		928


//--------------------- .nv.constant0._Z26kernel_elementWiseDivisionPKdS0_Pdjj --------------------------
	.section	.nv.constant0._Z26kernel_elementWiseDivisionPKdS0_Pdjj,"a",@progbits
	.sectionflags	@""
	.align	4
.nv.constant0._Z26kernel_elementWiseDivisionPKdS0_Pdjj:
	.zero		928


//--------------------- .nv.constant0._Z15kernel_convolvePKdS0_Pdjj --------------------------
	.section	.nv.constant0._Z15kernel_convolvePKdS0_Pdjj,"a",@progbits
	.sectionflags	@""
	.align	4
.nv.constant0._Z15kernel_convolvePKdS0_Pdjj:
	.zero		928


//--------------------- .nv.constant0._Z21kernel_internalMemcpyPdPKdjj --------------------------
	.section	.nv.constant0._Z21kernel_internalMemcpyPdPKdjj,"a",@progbits
	.sectionflags	@""
	.align	4
.nv.constant0._Z21kernel_internalMemcpyPdPKdjj:
	.zero		920


//--------------------- SYMBOLS --------------------------

	.type		.nv.reservedSmem.offset0,@object
	.size		.nv.reservedSmem.offset0,0x4
